//
// Generated by NVIDIA NVVM Compiler
//
// Compiler Build ID: CL-36424714
// Cuda compilation tools, release 13.0, V13.0.88
// Based on NVVM 20.0.0
//

.version 9.0
.target sm_100
.address_size 64

	// .globl	_Z10INITIALIZEiddPdS_S_S_
.func  (.param .b64 func_retval0) __internal_accurate_pow
(
	.param .b64 __internal_accurate_pow_param_0
)
;
.extern .shared .align 16 .b8 sm[];

.visible .entry _Z10INITIALIZEiddPdS_S_S_(
	.param .u32 _Z10INITIALIZEiddPdS_S_S__param_0,
	.param .f64 _Z10INITIALIZEiddPdS_S_S__param_1,
	.param .f64 _Z10INITIALIZEiddPdS_S_S__param_2,
	.param .u64 .ptr .align 1 _Z10INITIALIZEiddPdS_S_S__param_3,
	.param .u64 .ptr .align 1 _Z10INITIALIZEiddPdS_S_S__param_4,
	.param .u64 .ptr .align 1 _Z10INITIALIZEiddPdS_S_S__param_5,
	.param .u64 .ptr .align 1 _Z10INITIALIZEiddPdS_S_S__param_6
)
{
	.reg .pred 	%p<28>;
	.reg .b32 	%r<56>;
	.reg .b32 	%f<3>;
	.reg .b64 	%rd<34>;
	.reg .b64 	%fd<74>;

	ld.param.u32 	%r12, [_Z10INITIALIZEiddPdS_S_S__param_0];
	ld.param.f64 	%fd19, [_Z10INITIALIZEiddPdS_S_S__param_1];
	ld.param.u64 	%rd5, [_Z10INITIALIZEiddPdS_S_S__param_3];
	ld.param.u64 	%rd6, [_Z10INITIALIZEiddPdS_S_S__param_4];
	ld.param.u64 	%rd7, [_Z10INITIALIZEiddPdS_S_S__param_6];
	cvta.to.global.u64 	%rd1, %rd7;
	cvta.to.global.u64 	%rd2, %rd5;
	cvta.to.global.u64 	%rd3, %rd6;
	mov.u32 	%r13, %tid.x;
	mov.u32 	%r14, %ctaid.x;
	mov.u32 	%r15, %ntid.x;
	mad.lo.s32 	%r1, %r14, %r15, %r13;
	mov.u32 	%r16, %tid.y;
	mov.u32 	%r17, %ctaid.y;
	mov.u32 	%r18, %ntid.y;
	mad.lo.s32 	%r2, %r17, %r18, %r16;
	mad.lo.s32 	%r3, %r2, %r12, %r1;
	mul.lo.s32 	%r4, %r12, %r12;
	cvt.rn.f64.s32 	%fd21, %r1;
	mul.f64 	%fd1, %fd19, %fd21;
	cvt.rn.f64.u32 	%fd22, %r2;
	mul.f64 	%fd2, %fd19, %fd22;
	sub.f64 	%fd3, %fd1, %fd2;
	fma.rn.f64 	%fd23, %fd3, 0d3FF71547652B82FE, 0d4338000000000000;
	{
	.reg .b32 %temp; 
	mov.b64 	{%r5, %temp}, %fd23;
	}
	mov.f64 	%fd24, 0dC338000000000000;
	add.rn.f64 	%fd25, %fd23, %fd24;
	fma.rn.f64 	%fd26, %fd25, 0dBFE62E42FEFA39EF, %fd3;
	fma.rn.f64 	%fd27, %fd25, 0dBC7ABC9E3B39803F, %fd26;
	fma.rn.f64 	%fd28, %fd27, 0d3E5ADE1569CE2BDF, 0d3E928AF3FCA213EA;
	fma.rn.f64 	%fd29, %fd28, %fd27, 0d3EC71DEE62401315;
	fma.rn.f64 	%fd30, %fd29, %fd27, 0d3EFA01997C89EB71;
	fma.rn.f64 	%fd31, %fd30, %fd27, 0d3F2A01A014761F65;
	fma.rn.f64 	%fd32, %fd31, %fd27, 0d3F56C16C1852B7AF;
	fma.rn.f64 	%fd33, %fd32, %fd27, 0d3F81111111122322;
	fma.rn.f64 	%fd34, %fd33, %fd27, 0d3FA55555555502A1;
	fma.rn.f64 	%fd35, %fd34, %fd27, 0d3FC5555555555511;
	fma.rn.f64 	%fd36, %fd35, %fd27, 0d3FE000000000000B;
	fma.rn.f64 	%fd37, %fd36, %fd27, 0d3FF0000000000000;
	fma.rn.f64 	%fd38, %fd37, %fd27, 0d3FF0000000000000;
	{
	.reg .b32 %temp; 
	mov.b64 	{%r6, %temp}, %fd38;
	}
	{
	.reg .b32 %temp; 
	mov.b64 	{%temp, %r7}, %fd38;
	}
	shl.b32 	%r19, %r5, 20;
	add.s32 	%r20, %r19, %r7;
	mov.b64 	%fd70, {%r6, %r20};
	{
	.reg .b32 %temp; 
	mov.b64 	{%temp, %r21}, %fd3;
	}
	mov.b32 	%f2, %r21;
	abs.f32 	%f1, %f2;
	setp.lt.f32 	%p1, %f1, 0f4086232B;
	@%p1 bra 	$L__BB0_3;
	setp.lt.f64 	%p2, %fd3, 0d0000000000000000;
	add.f64 	%fd39, %fd3, 0d7FF0000000000000;
	selp.f64 	%fd70, 0d0000000000000000, %fd39, %p2;
	setp.geu.f32 	%p3, %f1, 0f40874800;
	@%p3 bra 	$L__BB0_3;
	shr.u32 	%r22, %r5, 31;
	add.s32 	%r23, %r5, %r22;
	shr.s32 	%r24, %r23, 1;
	shl.b32 	%r25, %r24, 20;
	add.s32 	%r26, %r7, %r25;
	mov.b64 	%fd40, {%r6, %r26};
	sub.s32 	%r27, %r5, %r24;
	shl.b32 	%r28, %r27, 20;
	add.s32 	%r29, %r28, 1072693248;
	mov.b32 	%r30, 0;
	mov.b64 	%fd41, {%r30, %r29};
	mul.f64 	%fd70, %fd41, %fd40;
$L__BB0_3:
	ld.param.u64 	%rd33, [_Z10INITIALIZEiddPdS_S_S__param_5];
	mov.f64 	%fd42, 0d3FF0000000000000;
	sub.f64 	%fd43, %fd42, %fd2;
	sub.f64 	%fd44, %fd42, %fd1;
	mul.f64 	%fd45, %fd1, %fd44;
	mul.f64 	%fd46, %fd2, %fd45;
	mul.f64 	%fd47, %fd43, %fd46;
	mul.f64 	%fd8, %fd47, %fd70;
	cvta.to.global.u64 	%rd8, %rd33;
	mul.wide.s32 	%rd9, %r3, 8;
	add.s64 	%rd10, %rd8, %rd9;
	st.global.f64 	[%rd10], %fd8;
	setp.eq.s32 	%p4, %r1, 0;
	add.s32 	%r31, %r12, -1;
	setp.eq.s32 	%p5, %r1, %r31;
	or.pred  	%p6, %p4, %p5;
	setp.eq.s32 	%p7, %r2, 0;
	or.pred  	%p8, %p7, %p6;
	setp.eq.s32 	%p9, %r2, %r31;
	or.pred  	%p10, %p8, %p9;
	@%p10 bra 	$L__BB0_20;
	add.s64 	%rd16, %rd3, %rd9;
	mov.b64 	%rd17, 0;
	st.global.u64 	[%rd16], %rd17;
	add.f64 	%fd49, %fd1, %fd1;
	add.f64 	%fd50, %fd2, 0dBFF0000000000000;
	mul.f64 	%fd51, %fd49, %fd50;
	sub.f64 	%fd52, %fd2, %fd49;
	fma.rn.f64 	%fd53, %fd1, %fd2, %fd52;
	add.f64 	%fd54, %fd53, 0d4000000000000000;
	mul.f64 	%fd55, %fd51, %fd54;
	neg.f64 	%fd56, %fd70;
	mul.f64 	%fd57, %fd55, %fd56;
	mul.f64 	%fd58, %fd19, %fd57;
	mul.f64 	%fd59, %fd19, %fd58;
	add.s64 	%rd18, %rd2, %rd9;
	st.global.f64 	[%rd18], %fd59;
	setp.lt.s32 	%p11, %r1, 2;
	@%p11 bra 	$L__BB0_6;
	add.s32 	%r32, %r3, -1;
	mad.lo.s32 	%r33, %r32, %r4, %r3;
	mul.wide.s32 	%rd19, %r33, 8;
	add.s64 	%rd20, %rd1, %rd19;
	mov.b64 	%rd21, -4616189618054758400;
	st.global.u64 	[%rd20], %rd21;
$L__BB0_6:
	add.s32 	%r8, %r12, -2;
	setp.ge.s32 	%p12, %r1, %r8;
	@%p12 bra 	$L__BB0_8;
	mad.lo.s32 	%r34, %r4, %r3, %r4;
	add.s32 	%r35, %r34, %r3;
	mul.wide.s32 	%rd22, %r35, 8;
	add.s64 	%rd23, %rd1, %rd22;
	mov.b64 	%rd24, -4616189618054758400;
	st.global.u64 	[%rd23], %rd24;
$L__BB0_8:
	setp.lt.u32 	%p13, %r2, 2;
	@%p13 bra 	$L__BB0_10;
	sub.s32 	%r36, %r3, %r12;
	mad.lo.s32 	%r37, %r36, %r4, %r3;
	mul.wide.s32 	%rd25, %r37, 8;
	add.s64 	%rd26, %rd1, %rd25;
	mov.b64 	%rd27, -4616189618054758400;
	st.global.u64 	[%rd26], %rd27;
$L__BB0_10:
	setp.ge.s32 	%p14, %r2, %r8;
	@%p14 bra 	$L__BB0_12;
	add.s32 	%r38, %r3, %r12;
	mad.lo.s32 	%r39, %r38, %r4, %r3;
	mul.wide.s32 	%rd28, %r39, 8;
	add.s64 	%rd29, %rd1, %rd28;
	mov.b64 	%rd30, -4616189618054758400;
	st.global.u64 	[%rd29], %rd30;
$L__BB0_12:
	ld.param.f64 	%fd69, [_Z10INITIALIZEiddPdS_S_S__param_2];
	mul.f64 	%fd9, %fd19, %fd69;
	{
	.reg .b32 %temp; 
	mov.b64 	{%temp, %r9}, %fd9;
	}
	mov.f64 	%fd60, 0d4000000000000000;
	{
	.reg .b32 %temp; 
	mov.b64 	{%temp, %r40}, %fd60;
	}
	and.b32  	%r11, %r40, 2146435072;
	setp.eq.s32 	%p15, %r11, 1062207488;
	abs.f64 	%fd10, %fd9;
	{ // callseq 0, 0
	.param .b64 param0;
	st.param.f64 	[param0], %fd10;
	.param .b64 retval0;
	call.uni (retval0), 
	__internal_accurate_pow, 
	(
	param0
	);
	ld.param.f64 	%fd61, [retval0];
	} // callseq 0
	setp.lt.s32 	%p16, %r9, 0;
	neg.f64 	%fd63, %fd61;
	selp.f64 	%fd64, %fd63, %fd61, %p15;
	selp.f64 	%fd72, %fd64, %fd61, %p16;
	setp.neu.f64 	%p17, %fd9, 0d0000000000000000;
	@%p17 bra 	$L__BB0_14;
	setp.eq.s32 	%p18, %r11, 1062207488;
	selp.b32 	%r41, %r9, 0, %p18;
	setp.lt.s32 	%p19, %r40, 0;
	or.b32  	%r42, %r41, 2146435072;
	selp.b32 	%r43, %r42, %r41, %p19;
	mov.b32 	%r44, 0;
	mov.b64 	%fd72, {%r44, %r43};
$L__BB0_14:
	add.f64 	%fd65, %fd9, 0d4000000000000000;
	{
	.reg .b32 %temp; 
	mov.b64 	{%temp, %r45}, %fd65;
	}
	and.b32  	%r46, %r45, 2146435072;
	setp.ne.s32 	%p20, %r46, 2146435072;
	@%p20 bra 	$L__BB0_19;
	setp.num.f64 	%p21, %fd9, %fd9;
	@%p21 bra 	$L__BB0_17;
	mov.f64 	%fd66, 0d4000000000000000;
	add.rn.f64 	%fd72, %fd9, %fd66;
	bra.uni 	$L__BB0_19;
$L__BB0_17:
	setp.neu.f64 	%p22, %fd10, 0d7FF0000000000000;
	@%p22 bra 	$L__BB0_19;
	setp.lt.s32 	%p23, %r9, 0;
	setp.eq.s32 	%p24, %r11, 1062207488;
	setp.lt.s32 	%p25, %r40, 0;
	selp.b32 	%r48, 0, 2146435072, %p25;
	and.b32  	%r49, %r40, 2147483647;
	setp.ne.s32 	%p26, %r49, 1071644672;
	or.b32  	%r50, %r48, -2147483648;
	selp.b32 	%r51, %r50, %r48, %p26;
	selp.b32 	%r52, %r51, %r48, %p24;
	selp.b32 	%r53, %r52, %r48, %p23;
	mov.b32 	%r54, 0;
	mov.b64 	%fd72, {%r54, %r53};
$L__BB0_19:
	setp.eq.f64 	%p27, %fd9, 0d3FF0000000000000;
	mov.f64 	%fd67, 0d4010000000000000;
	sub.f64 	%fd68, %fd67, %fd72;
	selp.f64 	%fd73, 0d4008000000000000, %fd68, %p27;
	bra.uni 	$L__BB0_21;
$L__BB0_20:
	add.s64 	%rd12, %rd3, %rd9;
	st.global.f64 	[%rd12], %fd8;
	add.s64 	%rd13, %rd2, %rd9;
	mov.b64 	%rd14, 0;
	st.global.u64 	[%rd13], %rd14;
	mov.f64 	%fd73, 0d3FF0000000000000;
$L__BB0_21:
	mad.lo.s32 	%r55, %r3, %r4, %r3;
	mul.wide.s32 	%rd31, %r55, 8;
	add.s64 	%rd32, %rd1, %rd31;
	st.global.f64 	[%rd32], %fd73;
	ret;

}
	// .globl	_Z20EVALUATE_ERROR_BLOCKiPdS_S_
.visible .entry _Z20EVALUATE_ERROR_BLOCKiPdS_S_(
	.param .u32 _Z20EVALUATE_ERROR_BLOCKiPdS_S__param_0,
	.param .u64 .ptr .align 1 _Z20EVALUATE_ERROR_BLOCKiPdS_S__param_1,
	.param .u64 .ptr .align 1 _Z20EVALUATE_ERROR_BLOCKiPdS_S__param_2,
	.param .u64 .ptr .align 1 _Z20EVALUATE_ERROR_BLOCKiPdS_S__param_3
)
{
	.reg .pred 	%p<25>;
	.reg .b32 	%r<50>;
	.reg .b64 	%rd<22>;
	.reg .b64 	%fd<34>;

	ld.param.u32 	%r16, [_Z20EVALUATE_ERROR_BLOCKiPdS_S__param_0];
	ld.param.u64 	%rd1, [_Z20EVALUATE_ERROR_BLOCKiPdS_S__param_1];
	ld.param.u64 	%rd2, [_Z20EVALUATE_ERROR_BLOCKiPdS_S__param_2];
	ld.param.u64 	%rd3, [_Z20EVALUATE_ERROR_BLOCKiPdS_S__param_3];
	mov.u32 	%r17, %tid.x;
	mov.u32 	%r1, %ctaid.x;
	mov.u32 	%r2, %ntid.x;
	mad.lo.s32 	%r18, %r1, %r2, %r17;
	mov.u32 	%r19, %tid.y;
	mov.u32 	%r4, %ctaid.y;
	mov.u32 	%r5, %ntid.y;
	mad.lo.s32 	%r20, %r4, %r5, %r19;
	mad.lo.s32 	%r7, %r2, %r19, %r17;
	setp.eq.s32 	%p1, %r18, 0;
	add.s32 	%r21, %r16, -1;
	setp.eq.s32 	%p2, %r18, %r21;
	or.pred  	%p3, %p1, %p2;
	setp.eq.s32 	%p4, %r20, 0;
	or.pred  	%p5, %p4, %p3;
	setp.eq.s32 	%p6, %r20, %r21;
	shl.b32 	%r22, %r7, 3;
	mov.u32 	%r23, sm;
	add.s32 	%r8, %r23, %r22;
	or.pred  	%p7, %p5, %p6;
	@%p7 bra 	$L__BB1_9;
	mul.lo.s32 	%r24, %r16, %r20;
	cvta.to.global.u64 	%rd5, %rd2;
	cvta.to.global.u64 	%rd6, %rd1;
	add.s32 	%r25, %r24, %r16;
	shl.b32 	%r26, %r16, 1;
	sub.s32 	%r27, %r25, %r26;
	add.s32 	%r28, %r27, %r18;
	add.s32 	%r29, %r24, %r18;
	mul.wide.s32 	%rd7, %r29, 8;
	add.s64 	%rd8, %rd5, %rd7;
	ld.global.f64 	%fd9, [%rd8];
	mul.f64 	%fd10, %fd9, 0d4010000000000000;
	cvt.s64.s32 	%rd9, %r24;
	cvt.s64.s32 	%rd10, %r18;
	add.s64 	%rd11, %rd10, %rd9;
	shl.b64 	%rd12, %rd11, 3;
	add.s64 	%rd13, %rd5, %rd12;
	ld.global.f64 	%fd11, [%rd13+-8];
	sub.f64 	%fd12, %fd10, %fd11;
	ld.global.f64 	%fd13, [%rd13+8];
	sub.f64 	%fd14, %fd12, %fd13;
	mul.wide.s32 	%rd14, %r16, 8;
	add.s64 	%rd15, %rd8, %rd14;
	ld.global.f64 	%fd15, [%rd15];
	sub.f64 	%fd16, %fd14, %fd15;
	mul.wide.s32 	%rd16, %r28, 8;
	add.s64 	%rd17, %rd5, %rd16;
	ld.global.f64 	%fd17, [%rd17];
	sub.f64 	%fd18, %fd16, %fd17;
	add.s64 	%rd18, %rd6, %rd7;
	ld.global.f64 	%fd19, [%rd18];
	sub.f64 	%fd1, %fd18, %fd19;
	{
	.reg .b32 %temp; 
	mov.b64 	{%temp, %r9}, %fd1;
	}
	mov.f64 	%fd20, 0d4000000000000000;
	{
	.reg .b32 %temp; 
	mov.b64 	{%temp, %r30}, %fd20;
	}
	and.b32  	%r11, %r30, 2146435072;
	setp.eq.s32 	%p8, %r11, 1062207488;
	abs.f64 	%fd2, %fd1;
	{ // callseq 1, 0
	.param .b64 param0;
	st.param.f64 	[param0], %fd2;
	.param .b64 retval0;
	call.uni (retval0), 
	__internal_accurate_pow, 
	(
	param0
	);
	ld.param.f64 	%fd21, [retval0];
	} // callseq 1
	setp.lt.s32 	%p9, %r9, 0;
	neg.f64 	%fd23, %fd21;
	selp.f64 	%fd24, %fd23, %fd21, %p8;
	selp.f64 	%fd33, %fd24, %fd21, %p9;
	setp.neu.f64 	%p10, %fd1, 0d0000000000000000;
	@%p10 bra 	$L__BB1_3;
	setp.eq.s32 	%p11, %r11, 1062207488;
	selp.b32 	%r31, %r9, 0, %p11;
	setp.lt.s32 	%p12, %r30, 0;
	or.b32  	%r32, %r31, 2146435072;
	selp.b32 	%r33, %r32, %r31, %p12;
	mov.b32 	%r34, 0;
	mov.b64 	%fd33, {%r34, %r33};
$L__BB1_3:
	add.f64 	%fd25, %fd1, 0d4000000000000000;
	{
	.reg .b32 %temp; 
	mov.b64 	{%temp, %r35}, %fd25;
	}
	and.b32  	%r36, %r35, 2146435072;
	setp.ne.s32 	%p13, %r36, 2146435072;
	@%p13 bra 	$L__BB1_8;
	setp.num.f64 	%p14, %fd1, %fd1;
	@%p14 bra 	$L__BB1_6;
	mov.f64 	%fd26, 0d4000000000000000;
	add.rn.f64 	%fd33, %fd1, %fd26;
	bra.uni 	$L__BB1_8;
$L__BB1_6:
	setp.neu.f64 	%p15, %fd2, 0d7FF0000000000000;
	@%p15 bra 	$L__BB1_8;
	setp.lt.s32 	%p16, %r9, 0;
	setp.eq.s32 	%p17, %r11, 1062207488;
	setp.lt.s32 	%p18, %r30, 0;
	selp.b32 	%r38, 0, 2146435072, %p18;
	and.b32  	%r39, %r30, 2147483647;
	setp.ne.s32 	%p19, %r39, 1071644672;
	or.b32  	%r40, %r38, -2147483648;
	selp.b32 	%r41, %r40, %r38, %p19;
	selp.b32 	%r42, %r41, %r38, %p17;
	selp.b32 	%r43, %r42, %r38, %p16;
	mov.b32 	%r44, 0;
	mov.b64 	%fd33, {%r44, %r43};
$L__BB1_8:
	setp.eq.f64 	%p20, %fd1, 0d3FF0000000000000;
	selp.f64 	%fd27, 0d3FF0000000000000, %fd33, %p20;
	st.shared.f64 	[%r8], %fd27;
	bra.uni 	$L__BB1_10;
$L__BB1_9:
	mov.b64 	%rd4, 0;
	st.shared.u64 	[%r8], %rd4;
$L__BB1_10:
	bar.sync 	0;
	mul.lo.s32 	%r49, %r2, %r5;
	setp.lt.u32 	%p21, %r49, 2;
	@%p21 bra 	$L__BB1_14;
$L__BB1_11:
	shr.u32 	%r14, %r49, 1;
	setp.ge.u32 	%p22, %r7, %r14;
	@%p22 bra 	$L__BB1_13;
	shl.b32 	%r45, %r14, 3;
	add.s32 	%r46, %r8, %r45;
	ld.shared.f64 	%fd28, [%r46];
	ld.shared.f64 	%fd29, [%r8];
	add.f64 	%fd30, %fd28, %fd29;
	st.shared.f64 	[%r8], %fd30;
$L__BB1_13:
	bar.sync 	0;
	setp.gt.u32 	%p23, %r49, 3;
	mov.u32 	%r49, %r14;
	@%p23 bra 	$L__BB1_11;
$L__BB1_14:
	setp.ne.s32 	%p24, %r7, 0;
	@%p24 bra 	$L__BB1_16;
	ld.shared.f64 	%fd31, [sm];
	mov.u32 	%r47, %nctaid.x;
	mad.lo.s32 	%r48, %r4, %r47, %r1;
	cvta.to.global.u64 	%rd19, %rd3;
	mul.wide.u32 	%rd20, %r48, 8;
	add.s64 	%rd21, %rd19, %rd20;
	st.global.f64 	[%rd21], %fd31;
$L__BB1_16:
	ret;

}
	// .globl	_Z9LAPLACIANiddPdS_
.visible .entry _Z9LAPLACIANiddPdS_(
	.param .u32 _Z9LAPLACIANiddPdS__param_0,
	.param .f64 _Z9LAPLACIANiddPdS__param_1,
	.param .f64 _Z9LAPLACIANiddPdS__param_2,
	.param .u64 .ptr .align 1 _Z9LAPLACIANiddPdS__param_3,
	.param .u64 .ptr .align 1 _Z9LAPLACIANiddPdS__param_4
)
{
	.reg .pred 	%p<21>;
	.reg .b32 	%r<38>;
	.reg .b64 	%rd<20>;
	.reg .b64 	%fd<33>;

	ld.param.u32 	%r8, [_Z9LAPLACIANiddPdS__param_0];
	ld.param.f64 	%fd9, [_Z9LAPLACIANiddPdS__param_1];
	ld.param.f64 	%fd10, [_Z9LAPLACIANiddPdS__param_2];
	ld.param.u64 	%rd2, [_Z9LAPLACIANiddPdS__param_3];
	ld.param.u64 	%rd3, [_Z9LAPLACIANiddPdS__param_4];
	cvta.to.global.u64 	%rd1, %rd3;
	mov.u32 	%r9, %tid.x;
	mov.u32 	%r10, %ntid.x;
	mov.u32 	%r11, %ctaid.x;
	mad.lo.s32 	%r12, %r10, %r11, %r9;
	mov.u32 	%r13, %tid.y;
	mov.u32 	%r14, %ntid.y;
	mov.u32 	%r15, %ctaid.y;
	mad.lo.s32 	%r16, %r14, %r15, %r13;
	mul.lo.s32 	%r2, %r8, %r16;
	add.s32 	%r3, %r2, %r12;
	setp.eq.s32 	%p1, %r12, 0;
	add.s32 	%r18, %r8, -1;
	setp.eq.s32 	%p2, %r12, %r18;
	or.pred  	%p3, %p1, %p2;
	setp.eq.s32 	%p4, %r16, 0;
	or.pred  	%p5, %p4, %p3;
	setp.eq.s32 	%p6, %r16, %r18;
	or.pred  	%p7, %p5, %p6;
	@%p7 bra 	$L__BB2_9;
	mul.f64 	%fd1, %fd9, %fd10;
	{
	.reg .b32 %temp; 
	mov.b64 	{%temp, %r4}, %fd1;
	}
	mov.f64 	%fd11, 0d4000000000000000;
	{
	.reg .b32 %temp; 
	mov.b64 	{%temp, %r19}, %fd11;
	}
	and.b32  	%r6, %r19, 2146435072;
	setp.eq.s32 	%p8, %r6, 1062207488;
	abs.f64 	%fd2, %fd1;
	{ // callseq 2, 0
	.param .b64 param0;
	st.param.f64 	[param0], %fd2;
	.param .b64 retval0;
	call.uni (retval0), 
	__internal_accurate_pow, 
	(
	param0
	);
	ld.param.f64 	%fd12, [retval0];
	} // callseq 2
	setp.lt.s32 	%p9, %r4, 0;
	neg.f64 	%fd14, %fd12;
	selp.f64 	%fd15, %fd14, %fd12, %p8;
	selp.f64 	%fd32, %fd15, %fd12, %p9;
	setp.neu.f64 	%p10, %fd1, 0d0000000000000000;
	@%p10 bra 	$L__BB2_3;
	setp.eq.s32 	%p11, %r6, 1062207488;
	selp.b32 	%r20, %r4, 0, %p11;
	setp.lt.s32 	%p12, %r19, 0;
	or.b32  	%r21, %r20, 2146435072;
	selp.b32 	%r22, %r21, %r20, %p12;
	mov.b32 	%r23, 0;
	mov.b64 	%fd32, {%r23, %r22};
$L__BB2_3:
	add.f64 	%fd16, %fd1, 0d4000000000000000;
	{
	.reg .b32 %temp; 
	mov.b64 	{%temp, %r24}, %fd16;
	}
	and.b32  	%r25, %r24, 2146435072;
	setp.ne.s32 	%p13, %r25, 2146435072;
	@%p13 bra 	$L__BB2_8;
	setp.num.f64 	%p14, %fd1, %fd1;
	@%p14 bra 	$L__BB2_6;
	mov.f64 	%fd17, 0d4000000000000000;
	add.rn.f64 	%fd32, %fd1, %fd17;
	bra.uni 	$L__BB2_8;
$L__BB2_6:
	setp.neu.f64 	%p15, %fd2, 0d7FF0000000000000;
	@%p15 bra 	$L__BB2_8;
	setp.lt.s32 	%p16, %r4, 0;
	setp.eq.s32 	%p17, %r6, 1062207488;
	setp.lt.s32 	%p18, %r19, 0;
	selp.b32 	%r27, 0, 2146435072, %p18;
	and.b32  	%r28, %r19, 2147483647;
	setp.ne.s32 	%p19, %r28, 1071644672;
	or.b32  	%r29, %r27, -2147483648;
	selp.b32 	%r30, %r29, %r27, %p19;
	selp.b32 	%r31, %r30, %r27, %p17;
	selp.b32 	%r32, %r31, %r27, %p16;
	mov.b32 	%r33, 0;
	mov.b64 	%fd32, {%r33, %r32};
$L__BB2_8:
	cvta.to.global.u64 	%rd7, %rd2;
	setp.eq.f64 	%p20, %fd1, 0d3FF0000000000000;
	mov.f64 	%fd18, 0d4010000000000000;
	sub.f64 	%fd19, %fd18, %fd32;
	selp.f64 	%fd20, 0d4008000000000000, %fd19, %p20;
	mul.wide.s32 	%rd8, %r3, 8;
	add.s64 	%rd9, %rd7, %rd8;
	ld.global.f64 	%fd21, [%rd9];
	mul.f64 	%fd22, %fd21, %fd20;
	cvt.s64.s32 	%rd10, %r2;
	cvt.s64.s32 	%rd11, %r12;
	add.s64 	%rd12, %rd11, %rd10;
	shl.b64 	%rd13, %rd12, 3;
	add.s64 	%rd14, %rd7, %rd13;
	ld.global.f64 	%fd23, [%rd14+-8];
	sub.f64 	%fd24, %fd22, %fd23;
	ld.global.f64 	%fd25, [%rd14+8];
	sub.f64 	%fd26, %fd24, %fd25;
	mul.wide.s32 	%rd15, %r8, 8;
	add.s64 	%rd16, %rd9, %rd15;
	ld.global.f64 	%fd27, [%rd16];
	sub.f64 	%fd28, %fd26, %fd27;
	shl.b32 	%r34, %r8, 1;
	add.s32 	%r35, %r2, %r8;
	sub.s32 	%r36, %r35, %r34;
	add.s32 	%r37, %r36, %r12;
	mul.wide.s32 	%rd17, %r37, 8;
	add.s64 	%rd18, %rd7, %rd17;
	ld.global.f64 	%fd29, [%rd18];
	sub.f64 	%fd30, %fd28, %fd29;
	add.s64 	%rd19, %rd1, %rd8;
	st.global.f64 	[%rd19], %fd30;
	bra.uni 	$L__BB2_10;
$L__BB2_9:
	mul.wide.s32 	%rd4, %r3, 8;
	add.s64 	%rd5, %rd1, %rd4;
	mov.b64 	%rd6, 0;
	st.global.u64 	[%rd5], %rd6;
$L__BB2_10:
	ret;

}
	// .globl	_Z5DAXPYidPdS_
.visible .entry _Z5DAXPYidPdS_(
	.param .u32 _Z5DAXPYidPdS__param_0,
	.param .f64 _Z5DAXPYidPdS__param_1,
	.param .u64 .ptr .align 1 _Z5DAXPYidPdS__param_2,
	.param .u64 .ptr .align 1 _Z5DAXPYidPdS__param_3
)
{
	.reg .b32 	%r<11>;
	.reg .b64 	%rd<8>;
	.reg .b64 	%fd<5>;

	ld.param.u32 	%r1, [_Z5DAXPYidPdS__param_0];
	ld.param.f64 	%fd1, [_Z5DAXPYidPdS__param_1];
	ld.param.u64 	%rd1, [_Z5DAXPYidPdS__param_2];
	ld.param.u64 	%rd2, [_Z5DAXPYidPdS__param_3];
	cvta.to.global.u64 	%rd3, %rd2;
	cvta.to.global.u64 	%rd4, %rd1;
	mov.u32 	%r2, %tid.x;
	mov.u32 	%r3, %ntid.x;
	mov.u32 	%r4, %ctaid.x;
	mad.lo.s32 	%r5, %r3, %r4, %r2;
	mov.u32 	%r6, %tid.y;
	mov.u32 	%r7, %ntid.y;
	mov.u32 	%r8, %ctaid.y;
	mad.lo.s32 	%r9, %r7, %r8, %r6;
	mad.lo.s32 	%r10, %r1, %r9, %r5;
	mul.wide.s32 	%rd5, %r10, 8;
	add.s64 	%rd6, %rd4, %rd5;
	ld.global.f64 	%fd2, [%rd6];
	add.s64 	%rd7, %rd3, %rd5;
	ld.global.f64 	%fd3, [%rd7];
	fma.rn.f64 	%fd4, %fd1, %fd2, %fd3;
	st.global.f64 	[%rd6], %fd4;
	ret;

}
.func  (.param .b64 func_retval0) __internal_accurate_pow(
	.param .b64 __internal_accurate_pow_param_0
)
{
	.reg .pred 	%p<8>;
	.reg .b32 	%r<49>;
	.reg .b32 	%f<3>;
	.reg .b64 	%fd<109>;

	ld.param.f64 	%fd10, [__internal_accurate_pow_param_0];
	{
	.reg .b32 %temp; 
	mov.b64 	{%temp, %r46}, %fd10;
	}
	{
	.reg .b32 %temp; 
	mov.b64 	{%r45, %temp}, %fd10;
	}
	shr.u32 	%r47, %r46, 20;
	setp.gt.u32 	%p1, %r46, 1048575;
	@%p1 bra 	$L__BB4_2;
	mul.f64 	%fd11, %fd10, 0d4350000000000000;
	{
	.reg .b32 %temp; 
	mov.b64 	{%temp, %r46}, %fd11;
	}
	{
	.reg .b32 %temp; 
	mov.b64 	{%r45, %temp}, %fd11;
	}
	shr.u32 	%r16, %r46, 20;
	add.s32 	%r47, %r16, -54;
$L__BB4_2:
	add.s32 	%r48, %r47, -1023;
	and.b32  	%r17, %r46, -2146435073;
	or.b32  	%r18, %r17, 1072693248;
	mov.b64 	%fd107, {%r45, %r18};
	setp.lt.u32 	%p2, %r18, 1073127583;
	@%p2 bra 	$L__BB4_4;
	{
	.reg .b32 %temp; 
	mov.b64 	{%r19, %temp}, %fd107;
	}
	{
	.reg .b32 %temp; 
	mov.b64 	{%temp, %r20}, %fd107;
	}
	add.s32 	%r21, %r20, -1048576;
	mov.b64 	%fd107, {%r19, %r21};
	add.s32 	%r48, %r47, -1022;
$L__BB4_4:
	add.f64 	%fd12, %fd107, 0dBFF0000000000000;
	add.f64 	%fd13, %fd107, 0d3FF0000000000000;
	rcp.approx.ftz.f64 	%fd14, %fd13;
	neg.f64 	%fd15, %fd13;
	fma.rn.f64 	%fd16, %fd15, %fd14, 0d3FF0000000000000;
	fma.rn.f64 	%fd17, %fd16, %fd16, %fd16;
	fma.rn.f64 	%fd18, %fd17, %fd14, %fd14;
	mul.f64 	%fd19, %fd12, %fd18;
	fma.rn.f64 	%fd20, %fd12, %fd18, %fd19;
	mul.f64 	%fd21, %fd20, %fd20;
	fma.rn.f64 	%fd22, %fd21, 0d3EB0F5FF7D2CAFE2, 0d3ED0F5D241AD3B5A;
	fma.rn.f64 	%fd23, %fd22, %fd21, 0d3EF3B20A75488A3F;
	fma.rn.f64 	%fd24, %fd23, %fd21, 0d3F1745CDE4FAECD5;
	fma.rn.f64 	%fd25, %fd24, %fd21, 0d3F3C71C7258A578B;
	fma.rn.f64 	%fd26, %fd25, %fd21, 0d3F6249249242B910;
	fma.rn.f64 	%fd27, %fd26, %fd21, 0d3F89999999999DFB;
	sub.f64 	%fd28, %fd12, %fd20;
	add.f64 	%fd29, %fd28, %fd28;
	neg.f64 	%fd30, %fd20;
	fma.rn.f64 	%fd31, %fd30, %fd12, %fd29;
	mul.f64 	%fd32, %fd18, %fd31;
	fma.rn.f64 	%fd33, %fd21, %fd27, 0d3FB5555555555555;
	mov.f64 	%fd34, 0d3FB5555555555555;
	sub.f64 	%fd35, %fd34, %fd33;
	fma.rn.f64 	%fd36, %fd21, %fd27, %fd35;
	add.f64 	%fd37, %fd36, 0dBC46A4CB00B9E7B0;
	add.f64 	%fd38, %fd33, %fd37;
	sub.f64 	%fd39, %fd33, %fd38;
	add.f64 	%fd40, %fd37, %fd39;
	mul.rn.f64 	%fd41, %fd20, %fd20;
	neg.f64 	%fd42, %fd41;
	fma.rn.f64 	%fd43, %fd20, %fd20, %fd42;
	{
	.reg .b32 %temp; 
	mov.b64 	{%r22, %temp}, %fd32;
	}
	{
	.reg .b32 %temp; 
	mov.b64 	{%temp, %r23}, %fd32;
	}
	add.s32 	%r24, %r23, 1048576;
	mov.b64 	%fd44, {%r22, %r24};
	fma.rn.f64 	%fd45, %fd20, %fd44, %fd43;
	mul.rn.f64 	%fd46, %fd41, %fd20;
	neg.f64 	%fd47, %fd46;
	fma.rn.f64 	%fd48, %fd41, %fd20, %fd47;
	fma.rn.f64 	%fd49, %fd41, %fd32, %fd48;
	fma.rn.f64 	%fd50, %fd45, %fd20, %fd49;
	mul.rn.f64 	%fd51, %fd38, %fd46;
	neg.f64 	%fd52, %fd51;
	fma.rn.f64 	%fd53, %fd38, %fd46, %fd52;
	fma.rn.f64 	%fd54, %fd38, %fd50, %fd53;
	fma.rn.f64 	%fd55, %fd40, %fd46, %fd54;
	add.f64 	%fd56, %fd51, %fd55;
	sub.f64 	%fd57, %fd51, %fd56;
	add.f64 	%fd58, %fd55, %fd57;
	add.f64 	%fd59, %fd20, %fd56;
	sub.f64 	%fd60, %fd20, %fd59;
	add.f64 	%fd61, %fd56, %fd60;
	add.f64 	%fd62, %fd58, %fd61;
	add.f64 	%fd63, %fd32, %fd62;
	add.f64 	%fd64, %fd59, %fd63;
	sub.f64 	%fd65, %fd59, %fd64;
	add.f64 	%fd66, %fd63, %fd65;
	xor.b32  	%r25, %r48, -2147483648;
	mov.b32 	%r26, 1127219200;
	mov.b64 	%fd67, {%r25, %r26};
	mov.b32 	%r27, -2147483648;
	mov.b64 	%fd68, {%r27, %r26};
	sub.f64 	%fd69, %fd67, %fd68;
	fma.rn.f64 	%fd70, %fd69, 0d3FE62E42FEFA39EF, %fd64;
	fma.rn.f64 	%fd71, %fd69, 0dBFE62E42FEFA39EF, %fd70;
	sub.f64 	%fd72, %fd71, %fd64;
	sub.f64 	%fd73, %fd66, %fd72;
	fma.rn.f64 	%fd74, %fd69, 0d3C7ABC9E3B39803F, %fd73;
	add.f64 	%fd75, %fd70, %fd74;
	sub.f64 	%fd76, %fd70, %fd75;
	add.f64 	%fd77, %fd74, %fd76;
	mov.f64 	%fd78, 0d4000000000000000;
	{
	.reg .b32 %temp; 
	mov.b64 	{%temp, %r28}, %fd78;
	}
	{
	.reg .b32 %temp; 
	mov.b64 	{%r29, %temp}, %fd78;
	}
	shl.b32 	%r30, %r28, 1;
	setp.gt.u32 	%p3, %r30, -33554433;
	and.b32  	%r31, %r28, -15728641;
	selp.b32 	%r32, %r31, %r28, %p3;
	mov.b64 	%fd79, {%r29, %r32};
	mul.rn.f64 	%fd80, %fd75, %fd79;
	neg.f64 	%fd81, %fd80;
	fma.rn.f64 	%fd82, %fd75, %fd79, %fd81;
	fma.rn.f64 	%fd83, %fd77, %fd79, %fd82;
	add.f64 	%fd4, %fd80, %fd83;
	sub.f64 	%fd84, %fd80, %fd4;
	add.f64 	%fd5, %fd83, %fd84;
	fma.rn.f64 	%fd85, %fd4, 0d3FF71547652B82FE, 0d4338000000000000;
	{
	.reg .b32 %temp; 
	mov.b64 	{%r13, %temp}, %fd85;
	}
	mov.f64 	%fd86, 0dC338000000000000;
	add.rn.f64 	%fd87, %fd85, %fd86;
	fma.rn.f64 	%fd88, %fd87, 0dBFE62E42FEFA39EF, %fd4;
	fma.rn.f64 	%fd89, %fd87, 0dBC7ABC9E3B39803F, %fd88;
	fma.rn.f64 	%fd90, %fd89, 0d3E5ADE1569CE2BDF, 0d3E928AF3FCA213EA;
	fma.rn.f64 	%fd91, %fd90, %fd89, 0d3EC71DEE62401315;
	fma.rn.f64 	%fd92, %fd91, %fd89, 0d3EFA01997C89EB71;
	fma.rn.f64 	%fd93, %fd92, %fd89, 0d3F2A01A014761F65;
	fma.rn.f64 	%fd94, %fd93, %fd89, 0d3F56C16C1852B7AF;
	fma.rn.f64 	%fd95, %fd94, %fd89, 0d3F81111111122322;
	fma.rn.f64 	%fd96, %fd95, %fd89, 0d3FA55555555502A1;
	fma.rn.f64 	%fd97, %fd96, %fd89, 0d3FC5555555555511;
	fma.rn.f64 	%fd98, %fd97, %fd89, 0d3FE000000000000B;
	fma.rn.f64 	%fd99, %fd98, %fd89, 0d3FF0000000000000;
	fma.rn.f64 	%fd100, %fd99, %fd89, 0d3FF0000000000000;
	{
	.reg .b32 %temp; 
	mov.b64 	{%r14, %temp}, %fd100;
	}
	{
	.reg .b32 %temp; 
	mov.b64 	{%temp, %r15}, %fd100;
	}
	shl.b32 	%r33, %r13, 20;
	add.s32 	%r34, %r33, %r15;
	mov.b64 	%fd108, {%r14, %r34};
	{
	.reg .b32 %temp; 
	mov.b64 	{%temp, %r35}, %fd4;
	}
	mov.b32 	%f2, %r35;
	abs.f32 	%f1, %f2;
	setp.lt.f32 	%p4, %f1, 0f4086232B;
	@%p4 bra 	$L__BB4_7;
	setp.lt.f64 	%p5, %fd4, 0d0000000000000000;
	add.f64 	%fd101, %fd4, 0d7FF0000000000000;
	selp.f64 	%fd108, 0d0000000000000000, %fd101, %p5;
	setp.geu.f32 	%p6, %f1, 0f40874800;
	@%p6 bra 	$L__BB4_7;
	shr.u32 	%r36, %r13, 31;
	add.s32 	%r37, %r13, %r36;
	shr.s32 	%r38, %r37, 1;
	shl.b32 	%r39, %r38, 20;
	add.s32 	%r40, %r15, %r39;
	mov.b64 	%fd102, {%r14, %r40};
	sub.s32 	%r41, %r13, %r38;
	shl.b32 	%r42, %r41, 20;
	add.s32 	%r43, %r42, 1072693248;
	mov.b32 	%r44, 0;
	mov.b64 	%fd103, {%r44, %r43};
	mul.f64 	%fd108, %fd103, %fd102;
$L__BB4_7:
	abs.f64 	%fd104, %fd108;
	setp.eq.f64 	%p7, %fd104, 0d7FF0000000000000;
	fma.rn.f64 	%fd105, %fd108, %fd5, %fd108;
	selp.f64 	%fd106, %fd108, %fd105, %p7;
	st.param.f64 	[func_retval0], %fd106;
	ret;

}


// ===== COMPILED SASS (sm_100) =====

	.target	sm_100

	.elftype	@"ET_EXEC"


//--------------------- .note.nv.tkinfo           --------------------------
	.section	.note.nv.tkinfo,"",@"SHT_NOTE"
	.sectionflags	@"SHF_NOTE_NV_TKINFO"
	.tkinfo
        /*0018*/ 	.word	0x00000002
        /*0030*/ 	.string	""
        /*0030*/ 	.string	"ptxas"
        /*0030*/ 	.string	"Cuda compilation tools, release 13.0, V13.0.88"
        /*0030*/ 	.string	"Build cuda_13.0.r13.0/compiler.36424714_0"
        /*0030*/ 	.string	"-arch sm_100 -m 64 "



//--------------------- .note.nv.cuinfo           --------------------------
	.section	.note.nv.cuinfo,"",@"SHT_NOTE"
	.sectionflags	@"SHF_NOTE_NV_CUINFO"
        /*0018*/ 	.short	0x0002
        /*001a*/ 	.short	0x0064
        /*001c*/ 	.short	0x0082
	.zero		2


//--------------------- .nv.info                  --------------------------
	.section	.nv.info,"",@"SHT_CUDA_INFO"
	.align	4


	//----- nvinfo : EIATTR_REGCOUNT
	.align		4
        /*0000*/ 	.byte	0x04, 0x2f
        /*0002*/ 	.short	(.L_1 - .L_0)
	.align		4
.L_0:
        /*0004*/ 	.word	index@(_Z10INITIALIZEiddPdS_S_S_)
        /*0008*/ 	.word	0x0000001e


	//----- nvinfo : EIATTR_FRAME_SIZE
	.align		4
.L_1:
        /*000c*/ 	.byte	0x04, 0x11
        /*000e*/ 	.short	(.L_3 - .L_2)
	.align		4
.L_2:
        /*0010*/ 	.word	index@($_Z10INITIALIZEiddPdS_S_S_$__internal_accurate_pow)
        /*0014*/ 	.word	0x00000000


	//----- nvinfo : EIATTR_FRAME_SIZE
	.align		4
.L_3:
        /*0018*/ 	.byte	0x04, 0x11
        /*001a*/ 	.short	(.L_5 - .L_4)
	.align		4
.L_4:
        /*001c*/ 	.word	index@(_Z10INITIALIZEiddPdS_S_S_)
        /*0020*/ 	.word	0x00000000


	//----- nvinfo : EIATTR_REGCOUNT
	.align		4
.L_5:
        /*0024*/ 	.byte	0x04, 0x2f
        /*0026*/ 	.short	(.L_7 - .L_6)
	.align		4
.L_6:
        /*0028*/ 	.word	index@(_Z20EVALUATE_ERROR_BLOCKiPdS_S_)
        /*002c*/ 	.word	0x0000001e


	//----- nvinfo : EIATTR_FRAME_SIZE
	.align		4
.L_7:
        /*0030*/ 	.byte	0x04, 0x11
        /*0032*/ 	.short	(.L_9 - .L_8)
	.align		4
.L_8:
        /*0034*/ 	.word	index@($_Z20EVALUATE_ERROR_BLOCKiPdS_S_$__internal_accurate_pow)
        /*0038*/ 	.word	0x00000000


	//----- nvinfo : EIATTR_FRAME_SIZE
	.align		4
.L_9:
        /*003c*/ 	.byte	0x04, 0x11
        /*003e*/ 	.short	(.L_11 - .L_10)
	.align		4
.L_10:
        /*0040*/ 	.word	index@(_Z20EVALUATE_ERROR_BLOCKiPdS_S_)
        /*0044*/ 	.word	0x00000000


	//----- nvinfo : EIATTR_REGCOUNT
	.align		4
.L_11:
        /*0048*/ 	.byte	0x04, 0x2f
        /*004a*/ 	.short	(.L_13 - .L_12)
	.align		4
.L_12:
        /*004c*/ 	.word	index@(_Z9LAPLACIANiddPdS_)
        /*0050*/ 	.word	0x0000001e


	//----- nvinfo : EIATTR_FRAME_SIZE
	.align		4
.L_13:
        /*0054*/ 	.byte	0x04, 0x11
        /*0056*/ 	.short	(.L_15 - .L_14)
	.align		4
.L_14:
        /*0058*/ 	.word	index@($_Z9LAPLACIANiddPdS_$__internal_accurate_pow)
        /*005c*/ 	.word	0x00000000


	//----- nvinfo : EIATTR_FRAME_SIZE
	.align		4
.L_15:
        /*0060*/ 	.byte	0x04, 0x11
        /*0062*/ 	.short	(.L_17 - .L_16)
	.align		4
.L_16:
        /*0064*/ 	.word	index@(_Z9LAPLACIANiddPdS_)
        /*0068*/ 	.word	0x00000000


	//----- nvinfo : EIATTR_REGCOUNT
	.align		4
.L_17:
        /*006c*/ 	.byte	0x04, 0x2f
        /*006e*/ 	.short	(.L_19 - .L_18)
	.align		4
.L_18:
        /*0070*/ 	.word	index@(_Z5DAXPYidPdS_)
        /*0074*/ 	.word	0x0000000c


	//----- nvinfo : EIATTR_FRAME_SIZE
	.align		4
.L_19:
        /*0078*/ 	.byte	0x04, 0x11
        /*007a*/ 	.short	(.L_21 - .L_20)
	.align		4
.L_20:
        /*007c*/ 	.word	index@(_Z5DAXPYidPdS_)
        /*0080*/ 	.word	0x00000000


	//----- nvinfo : EIATTR_MIN_STACK_SIZE
	.align		4
.L_21:
        /*0084*/ 	.byte	0x04, 0x12
        /*0086*/ 	.short	(.L_23 - .L_22)
	.align		4
.L_22:
        /*0088*/ 	.word	index@(_Z5DAXPYidPdS_)
        /*008c*/ 	.word	0x00000000


	//----- nvinfo : EIATTR_MIN_STACK_SIZE
	.align		4
.L_23:
        /*0090*/ 	.byte	0x04, 0x12
        /*0092*/ 	.short	(.L_25 - .L_24)
	.align		4
.L_24:
        /*0094*/ 	.word	index@(_Z9LAPLACIANiddPdS_)
        /*0098*/ 	.word	0x00000000


	//----- nvinfo : EIATTR_MIN_STACK_SIZE
	.align		4
.L_25:
        /*009c*/ 	.byte	0x04, 0x12
        /*009e*/ 	.short	(.L_27 - .L_26)
	.align		4
.L_26:
        /*00a0*/ 	.word	index@(_Z20EVALUATE_ERROR_BLOCKiPdS_S_)
        /*00a4*/ 	.word	0x00000000


	//----- nvinfo : EIATTR_MIN_STACK_SIZE
	.align		4
.L_27:
        /*00a8*/ 	.byte	0x04, 0x12
        /*00aa*/ 	.short	(.L_29 - .L_28)
	.align		4
.L_28:
        /*00ac*/ 	.word	index@(_Z10INITIALIZEiddPdS_S_S_)
        /*00b0*/ 	.word	0x00000000
.L_29:


//--------------------- .nv.compat                --------------------------
	.section	.nv.compat,"",@"SHT_CUDA_COMPAT_INFO"
	.align	4
        /*0000*/ 	.byte	0x02, 0x09, 0x00, 0x00, 0x02, 0x02, 0x01, 0x00, 0x02, 0x05, 0x05, 0x00, 0x03, 0x07, 0x01, 0x01
        /*0010*/ 	.byte	0x02, 0x03, 0x00, 0x00, 0x02, 0x06, 0x01, 0x00, 0x04, 0x0b, 0x08, 0x00, 0x01, 0x00, 0x00, 0x00
        /*0020*/ 	.byte	0x00, 0x00, 0x00, 0x00


//--------------------- .nv.info._Z5DAXPYidPdS_   --------------------------
	.section	.nv.info._Z5DAXPYidPdS_,"",@"SHT_CUDA_INFO"
	.sectionflags	@""
	.align	4


	//----- nvinfo : EIATTR_CUDA_API_VERSION
	.align		4
        /*0000*/ 	.byte	0x04, 0x37
        /*0002*/ 	.short	(.L_31 - .L_30)
.L_30:
        /*0004*/ 	.word	0x00000082


	//----- nvinfo : EIATTR_KPARAM_INFO
	.align		4
.L_31:
        /*0008*/ 	.byte	0x04, 0x17
        /*000a*/ 	.short	(.L_33 - .L_32)
.L_32:
        /*000c*/ 	.word	0x00000000
        /*0010*/ 	.short	0x0003
        /*0012*/ 	.short	0x0018
        /*0014*/ 	.byte	0x00, 0xf5, 0x21, 0x00


	//----- nvinfo : EIATTR_KPARAM_INFO
	.align		4
.L_33:
        /*0018*/ 	.byte	0x04, 0x17
        /*001a*/ 	.short	(.L_35 - .L_34)
.L_34:
        /*001c*/ 	.word	0x00000000
        /*0020*/ 	.short	0x0002
        /*0022*/ 	.short	0x0010
        /*0024*/ 	.byte	0x00, 0xf5, 0x21, 0x00


	//----- nvinfo : EIATTR_KPARAM_INFO
	.align		4
.L_35:
        /*0028*/ 	.byte	0x04, 0x17
        /*002a*/ 	.short	(.L_37 - .L_36)
.L_36:
        /*002c*/ 	.word	0x00000000
        /*0030*/ 	.short	0x0001
        /*0032*/ 	.short	0x0008
        /*0034*/ 	.byte	0x00, 0xf0, 0x21, 0x00


	//----- nvinfo : EIATTR_KPARAM_INFO
	.align		4
.L_37:
        /*0038*/ 	.byte	0x04, 0x17
        /*003a*/ 	.short	(.L_39 - .L_38)
.L_38:
        /*003c*/ 	.word	0x00000000
        /*0040*/ 	.short	0x0000
        /*0042*/ 	.short	0x0000
        /*0044*/ 	.byte	0x00, 0xf0, 0x11, 0x00


	//----- nvinfo : EIATTR_SPARSE_MMA_MASK
	.align		4
.L_39:
        /*0048*/ 	.byte	0x03, 0x50
        /*004a*/ 	.short	0x0000


	//----- nvinfo : EIATTR_MAXREG_COUNT
	.align		4
        /*004c*/ 	.byte	0x03, 0x1b
        /*004e*/ 	.short	0x00ff


	//----- nvinfo : EIATTR_MERCURY_ISA_VERSION
	.align		4
        /*0050*/ 	.byte	0x03, 0x5f
        /*0052*/ 	.short	0x0101


	//----- nvinfo : EIATTR_VRC_CTA_INIT_COUNT
	.align		4
        /*0054*/ 	.byte	0x02, 0x4a
	.zero		1
	.zero		1


	//----- nvinfo : EIATTR_EXIT_INSTR_OFFSETS
	.align		4
        /*0058*/ 	.byte	0x04, 0x1c
        /*005a*/ 	.short	(.L_41 - .L_40)


	//   ....[0]....
.L_40:
        /*005c*/ 	.word	0x00000150


	//----- nvinfo : EIATTR_CBANK_PARAM_SIZE
	.align		4
.L_41:
        /*0060*/ 	.byte	0x03, 0x19
        /*0062*/ 	.short	0x0020


	//----- nvinfo : EIATTR_PARAM_CBANK
	.align		4
        /*0064*/ 	.byte	0x04, 0x0a
        /*0066*/ 	.short	(.L_43 - .L_42)
	.align		4
.L_42:
        /*0068*/ 	.word	index@(.nv.constant0._Z5DAXPYidPdS_)
        /*006c*/ 	.short	0x0380
        /*006e*/ 	.short	0x0020


	//----- nvinfo : EIATTR_SW_WAR
	.align		4
.L_43:
        /*0070*/ 	.byte	0x04, 0x36
        /*0072*/ 	.short	(.L_45 - .L_44)
.L_44:
        /*0074*/ 	.word	0x00000008
.L_45:


//--------------------- .nv.info._Z9LAPLACIANiddPdS_ --------------------------
	.section	.nv.info._Z9LAPLACIANiddPdS_,"",@"SHT_CUDA_INFO"
	.sectionflags	@""
	.align	4


	//----- nvinfo : EIATTR_CUDA_API_VERSION
	.align		4
        /*0000*/ 	.byte	0x04, 0x37
        /*0002*/ 	.short	(.L_47 - .L_46)
.L_46:
        /*0004*/ 	.word	0x00000082


	//----- nvinfo : EIATTR_KPARAM_INFO
	.align		4
.L_47:
        /*0008*/ 	.byte	0x04, 0x17
        /*000a*/ 	.short	(.L_49 - .L_48)
.L_48:
        /*000c*/ 	.word	0x00000000
        /*0010*/ 	.short	0x0004
        /*0012*/ 	.short	0x0020
        /*0014*/ 	.byte	0x00, 0xf5, 0x21, 0x00


	//----- nvinfo : EIATTR_KPARAM_INFO
	.align		4
.L_49:
        /*0018*/ 	.byte	0x04, 0x17
        /*001a*/ 	.short	(.L_51 - .L_50)
.L_50:
        /*001c*/ 	.word	0x00000000
        /*0020*/ 	.short	0x0003
        /*0022*/ 	.short	0x0018
        /*0024*/ 	.byte	0x00, 0xf5, 0x21, 0x00


	//----- nvinfo : EIATTR_KPARAM_INFO
	.align		4
.L_51:
        /*0028*/ 	.byte	0x04, 0x17
        /*002a*/ 	.short	(.L_53 - .L_52)
.L_52:
        /*002c*/ 	.word	0x00000000
        /*0030*/ 	.short	0x0002
        /*0032*/ 	.short	0x0010
        /*0034*/ 	.byte	0x00, 0xf0, 0x21, 0x00


	//----- nvinfo : EIATTR_KPARAM_INFO
	.align		4
.L_53:
        /*0038*/ 	.byte	0x04, 0x17
        /*003a*/ 	.short	(.L_55 - .L_54)
.L_54:
        /*003c*/ 	.word	0x00000000
        /*0040*/ 	.short	0x0001
        /*0042*/ 	.short	0x0008
        /*0044*/ 	.byte	0x00, 0xf0, 0x21, 0x00


	//----- nvinfo : EIATTR_KPARAM_INFO
	.align		4
.L_55:
        /*0048*/ 	.byte	0x04, 0x17
        /*004a*/ 	.short	(.L_57 - .L_56)
.L_56:
        /*004c*/ 	.word	0x00000000
        /*0050*/ 	.short	0x0000
        /*0052*/ 	.short	0x0000
        /*0054*/ 	.byte	0x00, 0xf0, 0x11, 0x00


	//----- nvinfo : EIATTR_SPARSE_MMA_MASK
	.align		4
.L_57:
        /*0058*/ 	.byte	0x03, 0x50
        /*005a*/ 	.short	0x0000


	//----- nvinfo : EIATTR_MAXREG_COUNT
	.align		4
        /*005c*/ 	.byte	0x03, 0x1b
        /*005e*/ 	.short	0x00ff


	//----- nvinfo : EIATTR_MERCURY_ISA_VERSION
	.align		4
        /*0060*/ 	.byte	0x03, 0x5f
        /*0062*/ 	.short	0x0101


	//----- nvinfo : EIATTR_VRC_CTA_INIT_COUNT
	.align		4
        /*0064*/ 	.byte	0x02, 0x4a
	.zero		1
	.zero		1


	//----- nvinfo : EIATTR_EXIT_INSTR_OFFSETS
	.align		4
        /*0068*/ 	.byte	0x04, 0x1c
        /*006a*/ 	.short	(.L_59 - .L_58)


	//   ....[0]....
.L_58:
        /*006c*/ 	.word	0x00000430


	//   ....[1]....
        /*0070*/ 	.word	0x00000470


	//----- nvinfo : EIATTR_CRS_STACK_SIZE
	.align		4
.L_59:
        /*0074*/ 	.byte	0x04, 0x1e
        /*0076*/ 	.short	(.L_61 - .L_60)
.L_60:
        /*0078*/ 	.word	0x00000000


	//----- nvinfo : EIATTR_CBANK_PARAM_SIZE
	.align		4
.L_61:
        /*007c*/ 	.byte	0x03, 0x19
        /*007e*/ 	.short	0x0028


	//----- nvinfo : EIATTR_PARAM_CBANK
	.align		4
        /*0080*/ 	.byte	0x04, 0x0a
        /*0082*/ 	.short	(.L_63 - .L_62)
	.align		4
.L_62:
        /*0084*/ 	.word	index@(.nv.constant0._Z9LAPLACIANiddPdS_)
        /*0088*/ 	.short	0x0380
        /*008a*/ 	.short	0x0028


	//----- nvinfo : EIATTR_SW_WAR
	.align		4
.L_63:
        /*008c*/ 	.byte	0x04, 0x36
        /*008e*/ 	.short	(.L_65 - .L_64)
.L_64:
        /*0090*/ 	.word	0x00000008
.L_65:


//--------------------- .nv.info._Z20EVALUATE_ERROR_BLOCKiPdS_S_ --------------------------
	.section	.nv.info._Z20EVALUATE_ERROR_BLOCKiPdS_S_,"",@"SHT_CUDA_INFO"
	.sectionflags	@""
	.align	4


	//----- nvinfo : EIATTR_CUDA_API_VERSION
	.align		4
        /*0000*/ 	.byte	0x04, 0x37
        /*0002*/ 	.short	(.L_67 - .L_66)
.L_66:
        /*0004*/ 	.word	0x00000082


	//----- nvinfo : EIATTR_KPARAM_INFO
	.align		4
.L_67:
        /*0008*/ 	.byte	0x04, 0x17
        /*000a*/ 	.short	(.L_69 - .L_68)
.L_68:
        /*000c*/ 	.word	0x00000000
        /*0010*/ 	.short	0x0003
        /*0012*/ 	.short	0x0018
        /*0014*/ 	.byte	0x00, 0xf5, 0x21, 0x00


	//----- nvinfo : EIATTR_KPARAM_INFO
	.align		4
.L_69:
        /*0018*/ 	.byte	0x04, 0x17
        /*001a*/ 	.short	(.L_71 - .L_70)
.L_70:
        /*001c*/ 	.word	0x00000000
        /*0020*/ 	.short	0x0002
        /*0022*/ 	.short	0x0010
        /*0024*/ 	.byte	0x00, 0xf5, 0x21, 0x00


	//----- nvinfo : EIATTR_KPARAM_INFO
	.align		4
.L_71:
        /*0028*/ 	.byte	0x04, 0x17
        /*002a*/ 	.short	(.L_73 - .L_72)
.L_72:
        /*002c*/ 	.word	0x00000000
        /*0030*/ 	.short	0x0001
        /*0032*/ 	.short	0x0008
        /*0034*/ 	.byte	0x00, 0xf5, 0x21, 0x00


	//----- nvinfo : EIATTR_KPARAM_INFO
	.align		4
.L_73:
        /*0038*/ 	.byte	0x04, 0x17
        /*003a*/ 	.short	(.L_75 - .L_74)
.L_74:
        /*003c*/ 	.word	0x00000000
        /*0040*/ 	.short	0x0000
        /*0042*/ 	.short	0x0000
        /*0044*/ 	.byte	0x00, 0xf0, 0x11, 0x00


	//----- nvinfo : EIATTR_SPARSE_MMA_MASK
	.align		4
.L_75:
        /*0048*/ 	.byte	0x03, 0x50
        /*004a*/ 	.short	0x0000


	//----- nvinfo : EIATTR_MAXREG_COUNT
	.align		4
        /*004c*/ 	.byte	0x03, 0x1b
        /*004e*/ 	.short	0x00ff


	//----- nvinfo : EIATTR_NUM_BARRIERS
	.align		4
        /*0050*/ 	.byte	0x02, 0x4c
        /*0052*/ 	.byte	0x01
	.zero		1


	//----- nvinfo : EIATTR_MERCURY_ISA_VERSION
	.align		4
        /*0054*/ 	.byte	0x03, 0x5f
        /*0056*/ 	.short	0x0101


	//----- nvinfo : EIATTR_VRC_CTA_INIT_COUNT
	.align		4
        /*0058*/ 	.byte	0x02, 0x4a
	.zero		1
	.zero		1


	//----- nvinfo : EIATTR_EXIT_INSTR_OFFSETS
	.align		4
        /*005c*/ 	.byte	0x04, 0x1c
        /*005e*/ 	.short	(.L_77 - .L_76)


	//   ....[0]....
.L_76:
        /*0060*/ 	.word	0x000005f0


	//   ....[1]....
        /*0064*/ 	.word	0x00000690


	//----- nvinfo : EIATTR_CRS_STACK_SIZE
	.align		4
.L_77:
        /*0068*/ 	.byte	0x04, 0x1e
        /*006a*/ 	.short	(.L_79 - .L_78)
.L_78:
        /*006c*/ 	.word	0x00000000


	//----- nvinfo : EIATTR_CBANK_PARAM_SIZE
	.align		4
.L_79:
        /*0070*/ 	.byte	0x03, 0x19
        /*0072*/ 	.short	0x0020


	//----- nvinfo : EIATTR_PARAM_CBANK
	.align		4
        /*0074*/ 	.byte	0x04, 0x0a
        /*0076*/ 	.short	(.L_81 - .L_80)
	.align		4
.L_80:
        /*0078*/ 	.word	index@(.nv.constant0._Z20EVALUATE_ERROR_BLOCKiPdS_S_)
        /*007c*/ 	.short	0x0380
        /*007e*/ 	.short	0x0020


	//----- nvinfo : EIATTR_SW_WAR
	.align		4
.L_81:
        /*0080*/ 	.byte	0x04, 0x36
        /*0082*/ 	.short	(.L_83 - .L_82)
.L_82:
        /*0084*/ 	.word	0x00000008
.L_83:


//--------------------- .nv.info._Z10INITIALIZEiddPdS_S_S_ --------------------------
	.section	.nv.info._Z10INITIALIZEiddPdS_S_S_,"",@"SHT_CUDA_INFO"
	.sectionflags	@""
	.align	4


	//----- nvinfo : EIATTR_CUDA_API_VERSION
	.align		4
        /*0000*/ 	.byte	0x04, 0x37
        /*0002*/ 	.short	(.L_85 - .L_84)
.L_84:
        /*0004*/ 	.word	0x00000082


	//----- nvinfo : EIATTR_KPARAM_INFO
	.align		4
.L_85:
        /*0008*/ 	.byte	0x04, 0x17
        /*000a*/ 	.short	(.L_87 - .L_86)
.L_86:
        /*000c*/ 	.word	0x00000000
        /*0010*/ 	.short	0x0006
        /*0012*/ 	.short	0x0030
        /*0014*/ 	.byte	0x00, 0xf5, 0x21, 0x00


	//----- nvinfo : EIATTR_KPARAM_INFO
	.align		4
.L_87:
        /*0018*/ 	.byte	0x04, 0x17
        /*001a*/ 	.short	(.L_89 - .L_88)
.L_88:
        /*001c*/ 	.word	0x00000000
        /*0020*/ 	.short	0x0005
        /*0022*/ 	.short	0x0028
        /*0024*/ 	.byte	0x00, 0xf5, 0x21, 0x00


	//----- nvinfo : EIATTR_KPARAM_INFO
	.align		4
.L_89:
        /*0028*/ 	.byte	0x04, 0x17
        /*002a*/ 	.short	(.L_91 - .L_90)
.L_90:
        /*002c*/ 	.word	0x00000000
        /*0030*/ 	.short	0x0004
        /*0032*/ 	.short	0x0020
        /*0034*/ 	.byte	0x00, 0xf5, 0x21, 0x00


	//----- nvinfo : EIATTR_KPARAM_INFO
	.align		4
.L_91:
        /*0038*/ 	.byte	0x04, 0x17
        /*003a*/ 	.short	(.L_93 - .L_92)
.L_92:
        /*003c*/ 	.word	0x00000000
        /*0040*/ 	.short	0x0003
        /*0042*/ 	.short	0x0018
        /*0044*/ 	.byte	0x00, 0xf5, 0x21, 0x00


	//----- nvinfo : EIATTR_KPARAM_INFO
	.align		4
.L_93:
        /*0048*/ 	.byte	0x04, 0x17
        /*004a*/ 	.short	(.L_95 - .L_94)
.L_94:
        /*004c*/ 	.word	0x00000000
        /*0050*/ 	.short	0x0002
        /*0052*/ 	.short	0x0010
        /*0054*/ 	.byte	0x00, 0xf0, 0x21, 0x00


	//----- nvinfo : EIATTR_KPARAM_INFO
	.align		4
.L_95:
        /*0058*/ 	.byte	0x04, 0x17
        /*005a*/ 	.short	(.L_97 - .L_96)
.L_96:
        /*005c*/ 	.word	0x00000000
        /*0060*/ 	.short	0x0001
        /*0062*/ 	.short	0x0008
        /*0064*/ 	.byte	0x00, 0xf0, 0x21, 0x00


	//----- nvinfo : EIATTR_KPARAM_INFO
	.align		4
.L_97:
        /*0068*/ 	.byte	0x04, 0x17
        /*006a*/ 	.short	(.L_99 - .L_98)
.L_98:
        /*006c*/ 	.word	0x00000000
        /*0070*/ 	.short	0x0000
        /*0072*/ 	.short	0x0000
        /*0074*/ 	.byte	0x00, 0xf0, 0x11, 0x00


	//----- nvinfo : EIATTR_SPARSE_MMA_MASK
	.align		4
.L_99:
        /*0078*/ 	.byte	0x03, 0x50
        /*007a*/ 	.short	0x0000


	//----- nvinfo : EIATTR_MAXREG_COUNT
	.align		4
        /*007c*/ 	.byte	0x03, 0x1b
        /*007e*/ 	.short	0x00ff


	//----- nvinfo : EIATTR_MERCURY_ISA_VERSION
	.align		4
        /*0080*/ 	.byte	0x03, 0x5f
        /*0082*/ 	.short	0x0101


	//----- nvinfo : EIATTR_VRC_CTA_INIT_COUNT
	.align		4
        /*0084*/ 	.byte	0x02, 0x4a
	.zero		1
	.zero		1


	//----- nvinfo : EIATTR_EXIT_INSTR_OFFSETS
	.align		4
        /*0088*/ 	.byte	0x04, 0x1c
        /*008a*/ 	.short	(.L_101 - .L_100)


	//   ....[0]....
.L_100:
        /*008c*/ 	.word	0x00000b30


	//----- nvinfo : EIATTR_CRS_STACK_SIZE
	.align		4
.L_101:
        /*0090*/ 	.byte	0x04, 0x1e
        /*0092*/ 	.short	(.L_103 - .L_102)
.L_102:
        /*0094*/ 	.word	0x00000000


	//----- nvinfo : EIATTR_CBANK_PARAM_SIZE
	.align		4
.L_103:
        /*0098*/ 	.byte	0x03, 0x19
        /*009a*/ 	.short	0x0038


	//----- nvinfo : EIATTR_PARAM_CBANK
	.align		4
        /*009c*/ 	.byte	0x04, 0x0a
        /*009e*/ 	.short	(.L_105 - .L_104)
	.align		4
.L_104:
        /*00a0*/ 	.word	index@(.nv.constant0._Z10INITIALIZEiddPdS_S_S_)
        /*00a4*/ 	.short	0x0380
        /*00a6*/ 	.short	0x0038


	//----- nvinfo : EIATTR_SW_WAR
	.align		4
.L_105:
        /*00a8*/ 	.byte	0x04, 0x36
        /*00aa*/ 	.short	(.L_107 - .L_106)
.L_106:
        /*00ac*/ 	.word	0x00000008
.L_107:


//--------------------- .nv.callgraph             --------------------------
	.section	.nv.callgraph,"",@"SHT_CUDA_CALLGRAPH"
	.align	4
	.sectionentsize	8
	.align		4
        /*0000*/ 	.word	0x00000000
	.align		4
        /*0004*/ 	.word	0xffffffff
	.align		4
        /*0008*/ 	.word	0x00000000
	.align		4
        /*000c*/ 	.word	0xfffffffe
	.align		4
        /*0010*/ 	.word	0x00000000
	.align		4
        /*0014*/ 	.word	0xfffffffd
	.align		4
        /*0018*/ 	.word	0x00000000
	.align		4
        /*001c*/ 	.word	0xfffffffc


//--------------------- .text._Z5DAXPYidPdS_      --------------------------
	.section	.text._Z5DAXPYidPdS_,"ax",@progbits
	.align	128
        .global         _Z5DAXPYidPdS_
        .type           _Z5DAXPYidPdS_,@function
        .size           _Z5DAXPYidPdS_,(.L_x_26 - _Z5DAXPYidPdS_)
        .other          _Z5DAXPYidPdS_,@"STO_CUDA_ENTRY STV_DEFAULT"
_Z5DAXPYidPdS_:
.text._Z5DAXPYidPdS_:
[----:B------:R-:W-:Y:S01]  /*0000*/  LDC R1, c[0x0][0x37c] ;  /* 0x0000df00ff017b82 */ /* 0x000fe20000000800 */
[----:B------:R-:W0:Y:S01]  /*0010*/  S2R R0, SR_TID.X ;  /* 0x0000000000007919 */ /* 0x000e220000002100 */
[----:B------:R-:W0:Y:S06]  /*0020*/  LDCU UR6, c[0x0][0x360] ;  /* 0x00006c00ff0677ac */ /* 0x000e2c0008000800 */
[----:B------:R-:W1:Y:S01]  /*0030*/  LDC.64 R6, c[0x0][0x398] ;  /* 0x0000e600ff067b82 */ /* 0x000e620000000a00 */
[----:B------:R-:W0:Y:S01]  /*0040*/  S2R R5, SR_CTAID.X ;  /* 0x0000000000057919 */ /* 0x000e220000002500 */
[----:B------:R-:W2:Y:S01]  /*0050*/  LDCU UR7, c[0x0][0x364] ;  /* 0x00006c80ff0777ac */ /* 0x000ea20008000800 */
[----:B------:R-:W2:Y:S01]  /*0060*/  S2R R4, SR_TID.Y ;  /* 0x0000000000047919 */ /* 0x000ea20000002200 */
[----:B------:R-:W3:Y:S04]  /*0070*/  LDCU UR8, c[0x0][0x380] ;  /* 0x00007000ff0877ac */ /* 0x000ee80008000800 */
[----:B------:R-:W4:Y:S01]  /*0080*/  LDC.64 R2, c[0x0][0x390] ;  /* 0x0000e400ff027b82 */ /* 0x000f220000000a00 */
[----:B------:R-:W2:Y:S01]  /*0090*/  S2R R9, SR_CTAID.Y ;  /* 0x0000000000097919 */ /* 0x000ea20000002600 */
[----:B------:R-:W5:Y:S01]  /*00a0*/  LDCU.64 UR4, c[0x0][0x358] ;  /* 0x00006b00ff0477ac */ /* 0x000f620008000a00 */
[----:B0-----:R-:W-:-:S02]  /*00b0*/  IMAD R0, R5, UR6, R0 ;  /* 0x0000000605007c24 */ /* 0x001fc4000f8e0200 */
[----:B--2---:R-:W-:Y:S01]  /*00c0*/  IMAD R5, R9, UR7, R4 ;  /* 0x0000000709057c24 */ /* 0x004fe2000f8e0204 */
[----:B------:R-:W0:Y:S03]  /*00d0*/  LDCU.64 UR6, c[0x0][0x388] ;  /* 0x00007100ff0677ac */ /* 0x000e260008000a00 */
[----:B---3--:R-:W-:-:S04]  /*00e0*/  IMAD R5, R5, UR8, R0 ;  /* 0x0000000805057c24 */ /* 0x008fc8000f8e0200 */
[----:B-1----:R-:W-:-:S04]  /*00f0*/  IMAD.WIDE R6, R5, 0x8, R6 ;  /* 0x0000000805067825 */ /* 0x002fc800078e0206 */
[----:B----4-:R-:W-:Y:S02]  /*0100*/  IMAD.WIDE R2, R5, 0x8, R2 ;  /* 0x0000000805027825 */ /* 0x010fe400078e0202 */
[----:B-----5:R-:W0:Y:S04]  /*0110*/  LDG.E.64 R6, desc[UR4][R6.64] ;  /* 0x0000000406067981 */ /* 0x020e28000c1e1b00 */
[----:B------:R-:W0:Y:S02]  /*0120*/  LDG.E.64 R4, desc[UR4][R2.64] ;  /* 0x0000000402047981 */ /* 0x000e24000c1e1b00 */
[----:B0-----:R-:W-:-:S07]  /*0130*/  DFMA R4, R4, UR6, R6 ;  /* 0x0000000604047c2b */ /* 0x001fce0008000006 */
[----:B------:R-:W-:Y:S01]  /*0140*/  STG.E.64 desc[UR4][R2.64], R4 ;  /* 0x0000000402007986 */ /* 0x000fe2000c101b04 */
[----:B------:R-:W-:Y:S05]  /*0150*/  EXIT ;  /* 0x000000000000794d */ /* 0x000fea0003800000 */
.L_x_0:
[----:B------:R-:W-:-:S00]  /*0160*/  BRA `(.L_x_0) ;  /* 0xfffffffc00fc7947 */ /* 0x000fc0000383ffff */
[----:B------:R-:W-:-:S00]  /*0170*/  NOP ;  /* 0x0000000000007918 */ /* 0x000fc00000000000 */
        /* <DEDUP_REMOVED lines=8> */
.L_x_26:


//--------------------- .text._Z9LAPLACIANiddPdS_ --------------------------
	.section	.text._Z9LAPLACIANiddPdS_,"ax",@progbits
	.align	128
        .global         _Z9LAPLACIANiddPdS_
        .type           _Z9LAPLACIANiddPdS_,@function
        .size           _Z9LAPLACIANiddPdS_,(.L_x_23 - _Z9LAPLACIANiddPdS_)
        .other          _Z9LAPLACIANiddPdS_,@"STO_CUDA_ENTRY STV_DEFAULT"
_Z9LAPLACIANiddPdS_:
.text._Z9LAPLACIANiddPdS_:
[----:B------:R-:W-:Y:S01]  /*0000*/  LDC R1, c[0x0][0x37c] ;  /* 0x0000df00ff017b82 */ /* 0x000fe20000000800 */
[----:B------:R-:W0:Y:S01]  /*0010*/  S2R R2, SR_TID.X ;  /* 0x0000000000027919 */ /* 0x000e220000002100 */
[----:B------:R-:W1:Y:S01]  /*0020*/  LDCU UR8, c[0x0][0x380] ;  /* 0x00007000ff0877ac */ /* 0x000e620008000800 */
[----:B------:R-:W0:Y:S01]  /*0030*/  S2R R3, SR_CTAID.X ;  /* 0x0000000000037919 */ /* 0x000e220000002500 */
[----:B------:R-:W0:Y:S01]  /*0040*/  LDCU UR5, c[0x0][0x360] ;  /* 0x00006c00ff0577ac */ /* 0x000e220008000800 */
[----:B------:R-:W2:Y:S01]  /*0050*/  S2R R0, SR_TID.Y ;  /* 0x0000000000007919 */ /* 0x000ea20000002200 */
[----:B------:R-:W2:Y:S01]  /*0060*/  LDCU UR6, c[0x0][0x364] ;  /* 0x00006c80ff0677ac */ /* 0x000ea20008000800 */
[----:B------:R-:W2:Y:S01]  /*0070*/  S2R R5, SR_CTAID.Y ;  /* 0x0000000000057919 */ /* 0x000ea20000002600 */
[----:B-1----:R-:W-:Y:S01]  /*0080*/  UIADD3 UR4, UPT, UPT, UR8, -0x1, URZ ;  /* 0xffffffff08047890 */ /* 0x002fe2000fffe0ff */
[----:B0-----:R-:W-:-:S05]  /*0090*/  IMAD R2, R3, UR5, R2 ;  /* 0x0000000503027c24 */ /* 0x001fca000f8e0202 */
[----:B------:R-:W-:Y:S01]  /*00a0*/  ISETP.NE.AND P0, PT, R2, UR4, PT ;  /* 0x0000000402007c0c */ /* 0x000fe2000bf05270 */
[----:B--2---:R-:W-:-:S03]  /*00b0*/  IMAD R3, R5, UR6, R0 ;  /* 0x0000000605037c24 */ /* 0x004fc6000f8e0200 */
[----:B------:R-:W-:Y:S01]  /*00c0*/  ISETP.EQ.OR P0, PT, R2, RZ, !P0 ;  /* 0x000000ff0200720c */ /* 0x000fe20004702670 */
[----:B------:R-:W0:Y:S03]  /*00d0*/  LDCU.64 UR6, c[0x0][0x358] ;  /* 0x00006b00ff0677ac */ /* 0x000e260008000a00 */
[----:B------:R-:W-:-:S04]  /*00e0*/  ISETP.EQ.OR P0, PT, R3, RZ, P0 ;  /* 0x000000ff0300720c */ /* 0x000fc80000702670 */
[C---:B------:R-:W-:Y:S01]  /*00f0*/  ISETP.EQ.OR P0, PT, R3.reuse, UR4, P0 ;  /* 0x0000000403007c0c */ /* 0x040fe20008702670 */
[----:B------:R-:W-:-:S04]  /*0100*/  IMAD R3, R3, UR8, RZ ;  /* 0x0000000803037c24 */ /* 0x000fc8000f8e02ff */
[----:B------:R-:W-:-:S08]  /*0110*/  IMAD.IADD R26, R2, 0x1, R3 ;  /* 0x00000001021a7824 */ /* 0x000fd000078e0203 */
[----:B0-----:R-:W-:Y:S05]  /*0120*/  @P0 BRA `(.L_x_1) ;  /* 0x0000000000c40947 */ /* 0x001fea0003800000 */
[----:B------:R-:W0:Y:S01]  /*0130*/  LDC.64 R4, c[0x0][0x390] ;  /* 0x0000e400ff047b82 */ /* 0x000e220000000a00 */
[----:B------:R-:W0:Y:S01]  /*0140*/  LDCU.64 UR4, c[0x0][0x388] ;  /* 0x00007100ff0477ac */ /* 0x000e220008000a00 */
[----:B------:R-:W-:Y:S01]  /*0150*/  MOV R0, 0x180 ;  /* 0x0000018000007802 */ /* 0x000fe20000000f00 */
[----:B0-----:R-:W-:-:S11]  /*0160*/  DMUL R4, R4, UR4 ;  /* 0x0000000404047c28 */ /* 0x001fd60008000000 */
[----:B------:R-:W-:Y:S05]  /*0170*/  CALL.REL.NOINC `($_Z9LAPLACIANiddPdS_$__internal_accurate_pow) ;  /* 0x0000000000c07944 */ /* 0x000fea0003c00000 */
[C---:B------:R-:W-:Y:S01]  /*0180*/  DADD R6, R4.reuse, 2 ;  /* 0x4000000004067429 */ /* 0x040fe20000000000 */
[----:B------:R-:W0:Y:S01]  /*0190*/  LDC.64 R14, c[0x0][0x398] ;  /* 0x0000e600ff0e7b82 */ /* 0x000e220000000a00 */
[----:B------:R-:W-:-:S08]  /*01a0*/  DSETP.NEU.AND P0, PT, R4, RZ, PT ;  /* 0x000000ff0400722a */ /* 0x000fd00003f0d000 */
[----:B------:R-:W-:-:S04]  /*01b0*/  LOP3.LUT R6, R7, 0x7ff00000, RZ, 0xc0, !PT ;  /* 0x7ff0000007067812 */ /* 0x000fc800078ec0ff */
[----:B------:R-:W-:Y:S02]  /*01c0*/  ISETP.NE.AND P1, PT, R6, 0x7ff00000, PT ;  /* 0x7ff000000600780c */ /* 0x000fe40003f25270 */
[----:B------:R-:W-:-:S11]  /*01d0*/  @!P0 CS2R R12, SRZ ;  /* 0x00000000000c8805 */ /* 0x000fd6000001ff00 */
[----:B------:R-:W-:Y:S05]  /*01e0*/  @P1 BRA `(.L_x_2) ;  /* 0x0000000000181947 */ /* 0x000fea0003800000 */
[----:B------:R-:W-:-:S14]  /*01f0*/  DSETP.NAN.AND P0, PT, R4, R4, PT ;  /* 0x000000040400722a */ /* 0x000fdc0003f08000 */
[----:B------:R-:W-:Y:S01]  /*0200*/  @P0 DADD R12, R4, 2 ;  /* 0x40000000040c0429 */ /* 0x000fe20000000000 */
[----:B------:R-:W-:Y:S10]  /*0210*/  @P0 BRA `(.L_x_2) ;  /* 0x00000000000c0947 */ /* 0x000ff40003800000 */
[----:B------:R-:W-:-:S14]  /*0220*/  DSETP.NEU.AND P0, PT, |R4|, +INF , PT ;  /* 0x7ff000000400742a */ /* 0x000fdc0003f0d200 */
[----:B------:R-:W-:Y:S02]  /*0230*/  @!P0 IMAD.MOV.U32 R12, RZ, RZ, 0x0 ;  /* 0x00000000ff0c8424 */ /* 0x000fe400078e00ff */
[----:B------:R-:W-:-:S07]  /*0240*/  @!P0 IMAD.MOV.U32 R13, RZ, RZ, 0x7ff00000 ;  /* 0x7ff00000ff0d8424 */ /* 0x000fce00078e00ff */
.L_x_2:
[----:B------:R-:W1:Y:S01]  /*0250*/  LDCU.64 UR4, c[0x0][0x398] ;  /* 0x00007300ff0477ac */ /* 0x000e620008000a00 */
[----:B------:R-:W2:Y:S01]  /*0260*/  LDC R20, c[0x0][0x380] ;  /* 0x0000e000ff147b82 */ /* 0x000ea20000000800 */
[----:B------:R-:W-:Y:S01]  /*0270*/  SHF.R.S32.HI R0, RZ, 0x1f, R2 ;  /* 0x0000001fff007819 */ /* 0x000fe20000011402 */
[----:B0-----:R-:W-:Y:S01]  /*0280*/  IMAD.WIDE R16, R26, 0x8, R14 ;  /* 0x000000081a107825 */ /* 0x001fe200078e020e */
[----:B------:R-:W-:-:S04]  /*0290*/  IADD3 R6, P0, PT, R2, R3, RZ ;  /* 0x0000000302067210 */ /* 0x000fc80007f1e0ff */
[----:B------:R-:W-:Y:S02]  /*02a0*/  LEA.HI.X.SX32 R7, R3, R0, 0x1, P0 ;  /* 0x0000000003077211 */ /* 0x000fe400000f0eff */
[----:B-1----:R-:W-:-:S04]  /*02b0*/  LEA R18, P0, R6, UR4, 0x3 ;  /* 0x0000000406127c11 */ /* 0x002fc8000f8018ff */
[----:B------:R-:W-:Y:S02]  /*02c0*/  LEA.HI.X R19, R6, UR5, R7, 0x3, P0 ;  /* 0x0000000506137c11 */ /* 0x000fe400080f1c07 */
[----:B------:R-:W3:Y:S04]  /*02d0*/  LDG.E.64 R6, desc[UR6][R16.64] ;  /* 0x0000000610067981 */ /* 0x000ee8000c1e1b00 */
[----:B------:R-:W3:Y:S01]  /*02e0*/  LDG.E.64 R8, desc[UR6][R18.64+-0x8] ;  /* 0xfffff80612087981 */ /* 0x000ee2000c1e1b00 */
[--C-:B--2---:R-:W-:Y:S02]  /*02f0*/  IMAD.IADD R3, R3, 0x1, R20.reuse ;  /* 0x0000000103037824 */ /* 0x104fe400078e0214 */
[----:B------:R-:W-:Y:S01]  /*0300*/  IMAD.MOV R0, RZ, RZ, -R20 ;  /* 0x000000ffff007224 */ /* 0x000fe200078e0a14 */
[----:B------:R-:W2:Y:S01]  /*0310*/  LDG.E.64 R10, desc[UR6][R18.64+0x8] ;  /* 0x00000806120a7981 */ /* 0x000ea2000c1e1b00 */
[----:B------:R-:W-:-:S03]  /*0320*/  IMAD.WIDE R20, R20, 0x8, R16 ;  /* 0x0000000814147825 */ /* 0x000fc600078e0210 */
[----:B------:R-:W-:-:S05]  /*0330*/  LEA R3, R0, R3, 0x1 ;  /* 0x0000000300037211 */ /* 0x000fca00078e08ff */
[----:B------:R-:W-:Y:S02]  /*0340*/  IMAD.IADD R23, R2, 0x1, R3 ;  /* 0x0000000102177824 */ /* 0x000fe400078e0203 */
[----:B------:R-:W4:Y:S02]  /*0350*/  LDG.E.64 R2, desc[UR6][R20.64] ;  /* 0x0000000614027981 */ /* 0x000f24000c1e1b00 */
[----:B------:R-:W-:-:S06]  /*0360*/  IMAD.WIDE R14, R23, 0x8, R14 ;  /* 0x00000008170e7825 */ /* 0x000fcc00078e020e */
[----:B------:R-:W5:Y:S01]  /*0370*/  LDG.E.64 R14, desc[UR6][R14.64] ;  /* 0x000000060e0e7981 */ /* 0x000f62000c1e1b00 */
[----:B------:R-:W-:Y:S02]  /*0380*/  DADD R12, -R12, 4 ;  /* 0x401000000c0c7429 */ /* 0x000fe40000000100 */
[----:B------:R-:W-:-:S08]  /*0390*/  DSETP.NEU.AND P0, PT, R4, 1, PT ;  /* 0x3ff000000400742a */ /* 0x000fd00003f0d000 */
[----:B------:R-:W-:Y:S02]  /*03a0*/  FSEL R4, R12, RZ, P0 ;  /* 0x000000ff0c047208 */ /* 0x000fe40000000000 */
[----:B------:R-:W-:-:S06]  /*03b0*/  FSEL R5, R13, 2.125, P0 ;  /* 0x400800000d057808 */ /* 0x000fcc0000000000 */
[----:B---3--:R-:W-:Y:S01]  /*03c0*/  DFMA R6, R6, R4, -R8 ;  /* 0x000000040606722b */ /* 0x008fe20000000808 */
[----:B------:R-:W0:Y:S07]  /*03d0*/  LDC.64 R4, c[0x0][0x3a0] ;  /* 0x0000e800ff047b82 */ /* 0x000e2e0000000a00 */
[----:B--2---:R-:W-:-:S08]  /*03e0*/  DADD R6, R6, -R10 ;  /* 0x0000000006067229 */ /* 0x004fd0000000080a */
[----:B----4-:R-:W-:-:S08]  /*03f0*/  DADD R2, R6, -R2 ;  /* 0x0000000006027229 */ /* 0x010fd00000000802 */
[----:B-----5:R-:W-:Y:S01]  /*0400*/  DADD R2, R2, -R14 ;  /* 0x0000000002027229 */ /* 0x020fe2000000080e */
[----:B0-----:R-:W-:-:S06]  /*0410*/  IMAD.WIDE R26, R26, 0x8, R4 ;  /* 0x000000081a1a7825 */ /* 0x001fcc00078e0204 */
[----:B------:R-:W-:Y:S01]  /*0420*/  STG.E.64 desc[UR6][R26.64], R2 ;  /* 0x000000021a007986 */ /* 0x000fe2000c101b06 */
[----:B------:R-:W-:Y:S05]  /*0430*/  EXIT ;  /* 0x000000000000794d */ /* 0x000fea0003800000 */
.L_x_1:
[----:B------:R-:W0:Y:S02]  /*0440*/  LDC.64 R2, c[0x0][0x3a0] ;  /* 0x0000e800ff027b82 */ /* 0x000e240000000a00 */
[----:B0-----:R-:W-:-:S05]  /*0450*/  IMAD.WIDE R2, R26, 0x8, R2 ;  /* 0x000000081a027825 */ /* 0x001fca00078e0202 */
[----:B------:R-:W-:Y:S01]  /*0460*/  STG.E.64 desc[UR6][R2.64], RZ ;  /* 0x000000ff02007986 */ /* 0x000fe2000c101b06 */
[----:B------:R-:W-:Y:S05]  /*0470*/  EXIT ;  /* 0x000000000000794d */ /* 0x000fea0003800000 */
        .type           $_Z9LAPLACIANiddPdS_$__internal_accurate_pow,@function
        .size           $_Z9LAPLACIANiddPdS_$__internal_accurate_pow,(.L_x_23 - $_Z9LAPLACIANiddPdS_$__internal_accurate_pow)
$_Z9LAPLACIANiddPdS_$__internal_accurate_pow:
[----:B------:R-:W-:Y:S01]  /*0480*/  DADD R6, -RZ, |R4| ;  /* 0x00000000ff067229 */ /* 0x000fe20000000504 */
[----:B------:R-:W-:Y:S01]  /*0490*/  IMAD.MOV.U32 R14, RZ, RZ, RZ ;  /* 0x000000ffff0e7224 */ /* 0x000fe200078e00ff */
[----:B------:R-:W-:Y:S01]  /*04a0*/  MOV R21, 0x3ed0f5d2 ;  /* 0x3ed0f5d200157802 */ /* 0x000fe20000000f00 */
[----:B------:R-:W-:Y:S01]  /*04b0*/  IMAD.MOV.U32 R20, RZ, RZ, 0x41ad3b5a ;  /* 0x41ad3b5aff147424 */ /* 0x000fe200078e00ff */
[----:B------:R-:W-:Y:S01]  /*04c0*/  UMOV UR4, 0x7d2cafe2 ;  /* 0x7d2cafe200047882 */ /* 0x000fe20000000000 */
[----:B------:R-:W-:Y:S01]  /*04d0*/  UMOV UR5, 0x3eb0f5ff ;  /* 0x3eb0f5ff00057882 */ /* 0x000fe20000000000 */
[----:B------:R-:W-:Y:S01]  /*04e0*/  UMOV UR8, 0x3b39803f ;  /* 0x3b39803f00087882 */ /* 0x000fe20000000000 */
[----:B------:R-:W-:-:S03]  /*04f0*/  UMOV UR9, 0x3c7abc9e ;  /* 0x3c7abc9e00097882 */ /* 0x000fc60000000000 */
[----:B------:R-:W-:Y:S01]  /*0500*/  ISETP.GT.U32.AND P0, PT, R7, 0xfffff, PT ;  /* 0x000fffff0700780c */ /* 0x000fe20003f04070 */
[----:B------:R-:W-:-:S12]  /*0510*/  IMAD.MOV.U32 R10, RZ, RZ, R7 ;  /* 0x000000ffff0a7224 */ /* 0x000fd800078e0007 */
[----:B------:R-:W-:-:S10]  /*0520*/  @!P0 DMUL R8, R6, 1.80143985094819840000e+16 ;  /* 0x4350000006088828 */ /* 0x000fd40000000000 */
[----:B------:R-:W-:Y:S02]  /*0530*/  @!P0 IMAD.MOV.U32 R10, RZ, RZ, R9 ;  /* 0x000000ffff0a8224 */ /* 0x000fe400078e0009 */
[----:B------:R-:W-:-:S03]  /*0540*/  @!P0 IMAD.MOV.U32 R6, RZ, RZ, R8 ;  /* 0x000000ffff068224 */ /* 0x000fc600078e0008 */
[----:B------:R-:W-:Y:S02]  /*0550*/  LOP3.LUT R10, R10, 0x800fffff, RZ, 0xc0, !PT ;  /* 0x800fffff0a0a7812 */ /* 0x000fe400078ec0ff */
[----:B------:R-:W-:Y:S02]  /*0560*/  MOV R12, R6 ;  /* 0x00000006000c7202 */ /* 0x000fe40000000f00 */
[----:B------:R-:W-:Y:S02]  /*0570*/  LOP3.LUT R13, R10, 0x3ff00000, RZ, 0xfc, !PT ;  /* 0x3ff000000a0d7812 */ /* 0x000fe400078efcff */
[----:B------:R-:W-:Y:S02]  /*0580*/  SHF.R.U32.HI R6, RZ, 0x14, R7 ;  /* 0x00000014ff067819 */ /* 0x000fe40000011607 */
[----:B------:R-:W-:Y:S02]  /*0590*/  ISETP.GE.U32.AND P1, PT, R13, 0x3ff6a09f, PT ;  /* 0x3ff6a09f0d00780c */ /* 0x000fe40003f26070 */
[----:B------:R-:W-:Y:S01]  /*05a0*/  @!P0 LEA.HI R6, R9, 0xffffffca, RZ, 0xc ;  /* 0xffffffca09068811 */ /* 0x000fe200078f60ff */
[----:B------:R-:W-:-:S04]  /*05b0*/  HFMA2 R9, -RZ, RZ, 3.59375, 0 ;  /* 0x43300000ff097431 */ /* 0x000fc800000001ff */
[----:B------:R-:W-:-:S06]  /*05c0*/  VIADD R8, R6, 0xfffffc01 ;  /* 0xfffffc0106087836 */ /* 0x000fcc0000000000 */
[----:B------:R-:W-:Y:S02]  /*05d0*/  @P1 VIADD R11, R13, 0xfff00000 ;  /* 0xfff000000d0b1836 */ /* 0x000fe40000000000 */
[----:B------:R-:W-:Y:S02]  /*05e0*/  @P1 VIADD R8, R6, 0xfffffc02 ;  /* 0xfffffc0206081836 */ /* 0x000fe40000000000 */
[----:B------:R-:W-:-:S03]  /*05f0*/  @P1 IMAD.MOV.U32 R13, RZ, RZ, R11 ;  /* 0x000000ffff0d1224 */ /* 0x000fc600078e000b */
[----:B------:R-:W-:-:S03]  /*0600*/  LOP3.LUT R8, R8, 0x80000000, RZ, 0x3c, !PT ;  /* 0x8000000008087812 */ /* 0x000fc600078e3cff */
[C---:B------:R-:W-:Y:S02]  /*0610*/  DADD R16, R12.reuse, 1 ;  /* 0x3ff000000c107429 */ /* 0x040fe40000000000 */
[----:B------:R-:W-:-:S04]  /*0620*/  DADD R12, R12, -1 ;  /* 0xbff000000c0c7429 */ /* 0x000fc80000000000 */
[----:B------:R-:W0:Y:S02]  /*0630*/  MUFU.RCP64H R15, R17 ;  /* 0x00000011000f7308 */ /* 0x000e240000001800 */
[----:B0-----:R-:W-:-:S08]  /*0640*/  DFMA R10, -R16, R14, 1 ;  /* 0x3ff00000100a742b */ /* 0x001fd0000000010e */
[----:B------:R-:W-:-:S08]  /*0650*/  DFMA R10, R10, R10, R10 ;  /* 0x0000000a0a0a722b */ /* 0x000fd0000000000a */
[----:B------:R-:W-:-:S08]  /*0660*/  DFMA R14, R14, R10, R14 ;  /* 0x0000000a0e0e722b */ /* 0x000fd0000000000e */
[----:B------:R-:W-:-:S08]  /*0670*/  DMUL R10, R12, R14 ;  /* 0x0000000e0c0a7228 */ /* 0x000fd00000000000 */
[----:B------:R-:W-:-:S08]  /*0680*/  DFMA R10, R12, R14, R10 ;  /* 0x0000000e0c0a722b */ /* 0x000fd0000000000a */
[----:B------:R-:W-:-:S08]  /*0690*/  DMUL R18, R10, R10 ;  /* 0x0000000a0a127228 */ /* 0x000fd00000000000 */
[----:B------:R-:W-:Y:S01]  /*06a0*/  DFMA R16, R18, UR4, R20 ;  /* 0x0000000412107c2b */ /* 0x000fe20008000014 */
[----:B------:R-:W-:Y:S01]  /*06b0*/  UMOV UR4, 0x75488a3f ;  /* 0x75488a3f00047882 */ /* 0x000fe20000000000 */
[----:B------:R-:W-:Y:S01]  /*06c0*/  UMOV UR5, 0x3ef3b20a ;  /* 0x3ef3b20a00057882 */ /* 0x000fe20000000000 */
[----:B------:R-:W-:-:S05]  /*06d0*/  DADD R20, R12, -R10 ;  /* 0x000000000c147229 */ /* 0x000fca000000080a */
[----:B------:R-:W-:Y:S01]  /*06e0*/  DFMA R16, R18, R16, UR4 ;  /* 0x0000000412107e2b */ /* 0x000fe20008000010 */
[----:B------:R-:W-:Y:S01]  /*06f0*/  UMOV UR4, 0xe4faecd5 ;  /* 0xe4faecd500047882 */ /* 0x000fe20000000000 */
[----:B------:R-:W-:Y:S01]  /*0700*/  UMOV UR5, 0x3f1745cd ;  /* 0x3f1745cd00057882 */ /* 0x000fe20000000000 */
[----:B------:R-:W-:-:S05]  /*0710*/  DADD R22, R20, R20 ;  /* 0x0000000014167229 */ /* 0x000fca0000000014 */
[----:B------:R-:W-:Y:S01]  /*0720*/  DFMA R16, R18, R16, UR4 ;  /* 0x0000000412107e2b */ /* 0x000fe20008000010 */
[----:B------:R-:W-:Y:S01]  /*0730*/  UMOV UR4, 0x258a578b ;  /* 0x258a578b00047882 */ /* 0x000fe20000000000 */
[----:B------:R-:W-:Y:S01]  /*0740*/  UMOV UR5, 0x3f3c71c7 ;  /* 0x3f3c71c700057882 */ /* 0x000fe20000000000 */
[----:B------:R-:W-:-:S05]  /*0750*/  DFMA R22, R12, -R10, R22 ;  /* 0x8000000a0c16722b */ /* 0x000fca0000000016 */
[----:B------:R-:W-:Y:S01]  /*0760*/  DFMA R16, R18, R16, UR4 ;  /* 0x0000000412107e2b */ /* 0x000fe20008000010 */
[----:B------:R-:W-:Y:S01]  /*0770*/  UMOV UR4, 0x9242b910 ;  /* 0x9242b91000047882 */ /* 0x000fe20000000000 */
[----:B------:R-:W-:Y:S01]  /*0780*/  UMOV UR5, 0x3f624924 ;  /* 0x3f62492400057882 */ /* 0x000fe20000000000 */
[----:B------:R-:W-:-:S05]  /*0790*/  DMUL R14, R14, R22 ;  /* 0x000000160e0e7228 */ /* 0x000fca0000000000 */
[----:B------:R-:W-:Y:S01]  /*07a0*/  DFMA R16, R18, R16, UR4 ;  /* 0x0000000412107e2b */ /* 0x000fe20008000010 */
[----:B------:R-:W-:Y:S01]  /*07b0*/  UMOV UR4, 0x99999dfb ;  /* 0x99999dfb00047882 */ /* 0x000fe20000000000 */
[----:B------:R-:W-:-:S06]  /*07c0*/  UMOV UR5, 0x3f899999 ;  /* 0x3f89999900057882 */ /* 0x000fcc0000000000 */
[----:B------:R-:W-:Y:S01]  /*07d0*/  DFMA R20, R18, R16, UR4 ;  /* 0x0000000412147e2b */ /* 0x000fe20008000010 */
[----:B------:R-:W-:Y:S01]  /*07e0*/  UMOV UR4, 0x55555555 ;  /* 0x5555555500047882 */ /* 0x000fe20000000000 */
[----:B------:R-:W-:Y:S01]  /*07f0*/  UMOV UR5, 0x3fb55555 ;  /* 0x3fb5555500057882 */ /* 0x000fe20000000000 */
[----:B------:R-:W-:-:S05]  /*0800*/  DMUL R16, R10, R10 ;  /* 0x0000000a0a107228 */ /* 0x000fca0000000000 */
[----:B------:R-:W-:-:S03]  /*0810*/  DFMA R12, R18, R20, UR4 ;  /* 0x00000004120c7e2b */ /* 0x000fc60008000014 */
[----:B------:R-:W-:-:S05]  /*0820*/  DFMA R24, R10, R10, -R16 ;  /* 0x0000000a0a18722b */ /* 0x000fca0000000810 */
[----:B------:R-:W-:Y:S01]  /*0830*/  DADD R22, -R12, UR4 ;  /* 0x000000040c167e29 */ /* 0x000fe20008000100 */
[----:B------:R-:W-:Y:S01]  /*0840*/  UMOV UR4, 0xb9e7b0 ;  /* 0x00b9e7b000047882 */ /* 0x000fe20000000000 */
[----:B------:R-:W-:-:S06]  /*0850*/  UMOV UR5, 0x3c46a4cb ;  /* 0x3c46a4cb00057882 */ /* 0x000fcc0000000000 */
[----:B------:R-:W-:Y:S02]  /*0860*/  DFMA R18, R18, R20, R22 ;  /* 0x000000141212722b */ /* 0x000fe40000000016 */
[----:B------:R-:W-:Y:S01]  /*0870*/  DMUL R20, R10, R16 ;  /* 0x000000100a147228 */ /* 0x000fe20000000000 */
[----:B------:R-:W-:Y:S02]  /*0880*/  VIADD R23, R15, 0x100000 ;  /* 0x001000000f177836 */ /* 0x000fe40000000000 */
[----:B------:R-:W-:-:S03]  /*0890*/  IMAD.MOV.U32 R22, RZ, RZ, R14 ;  /* 0x000000ffff167224 */ /* 0x000fc600078e000e */
[----:B------:R-:W-:Y:S01]  /*08a0*/  DADD R18, R18, -UR4 ;  /* 0x8000000412127e29 */ /* 0x000fe20008000000 */
[----:B------:R-:W-:Y:S01]  /*08b0*/  UMOV UR4, 0x80000000 ;  /* 0x8000000000047882 */ /* 0x000fe20000000000 */
[----:B------:R-:W-:Y:S01]  /*08c0*/  UMOV UR5, 0x43300000 ;  /* 0x4330000000057882 */ /* 0x000fe20000000000 */
[C---:B------:R-:W-:Y:S02]  /*08d0*/  DFMA R22, R10.reuse, R22, R24 ;  /* 0x000000160a16722b */ /* 0x040fe40000000018 */
[----:B------:R-:W-:Y:S02]  /*08e0*/  DFMA R24, R10, R16, -R20 ;  /* 0x000000100a18722b */ /* 0x000fe40000000814 */
[----:B------:R-:W-:Y:S01]  /*08f0*/  DADD R8, R8, -UR4 ;  /* 0x8000000408087e29 */ /* 0x000fe20008000000 */
[----:B------:R-:W-:Y:S01]  /*0900*/  UMOV UR4, 0xfefa39ef ;  /* 0xfefa39ef00047882 */ /* 0x000fe20000000000 */
[----:B------:R-:W-:-:S04]  /*0910*/  UMOV UR5, 0x3fe62e42 ;  /* 0x3fe62e4200057882 */ /* 0x000fc80000000000 */
[----:B------:R-:W-:Y:S02]  /*0920*/  DFMA R24, R14, R16, R24 ;  /* 0x000000100e18722b */ /* 0x000fe40000000018 */
[----:B------:R-:W-:-:S06]  /*0930*/  DADD R16, R12, R18 ;  /* 0x000000000c107229 */ /* 0x000fcc0000000012 */
[----:B------:R-:W-:Y:S02]  /*0940*/  DFMA R22, R10, R22, R24 ;  /* 0x000000160a16722b */ /* 0x000fe40000000018 */
[----:B------:R-:W-:Y:S02]  /*0950*/  DADD R24, R12, -R16 ;  /* 0x000000000c187229 */ /* 0x000fe40000000810 */
[----:B------:R-:W-:-:S06]  /*0960*/  DMUL R12, R16, R20 ;  /* 0x00000014100c7228 */ /* 0x000fcc0000000000 */
[----:B------:R-:W-:Y:S02]  /*0970*/  DADD R24, R18, R24 ;  /* 0x0000000012187229 */ /* 0x000fe40000000018 */
[----:B------:R-:W-:-:S08]  /*0980*/  DFMA R18, R16, R20, -R12 ;  /* 0x000000141012722b */ /* 0x000fd0000000080c */
[----:B------:R-:W-:-:S08]  /*0990*/  DFMA R18, R16, R22, R18 ;  /* 0x000000161012722b */ /* 0x000fd00000000012 */
[----:B------:R-:W-:-:S08]  /*09a0*/  DFMA R24, R24, R20, R18 ;  /* 0x000000141818722b */ /* 0x000fd00000000012 */
[----:B------:R-:W-:-:S08]  /*09b0*/  DADD R18, R12, R24 ;  /* 0x000000000c127229 */ /* 0x000fd00000000018 */
[--C-:B------:R-:W-:Y:S02]  /*09c0*/  DADD R16, R10, R18.reuse ;  /* 0x000000000a107229 */ /* 0x100fe40000000012 */
[----:B------:R-:W-:-:S06]  /*09d0*/  DADD R12, R12, -R18 ;  /* 0x000000000c0c7229 */ /* 0x000fcc0000000812 */
[----:B------:R-:W-:Y:S02]  /*09e0*/  DADD R10, R10, -R16 ;  /* 0x000000000a0a7229 */ /* 0x000fe40000000810 */
[----:B------:R-:W-:-:S06]  /*09f0*/  DADD R12, R24, R12 ;  /* 0x00000000180c7229 */ /* 0x000fcc000000000c */
[----:B------:R-:W-:-:S08]  /*0a00*/  DADD R10, R18, R10 ;  /* 0x00000000120a7229 */ /* 0x000fd0000000000a */
[----:B------:R-:W-:-:S08]  /*0a10*/  DADD R10, R12, R10 ;  /* 0x000000000c0a7229 */ /* 0x000fd0000000000a */
[----:B------:R-:W-:-:S08]  /*0a20*/  DADD R10, R14, R10 ;  /* 0x000000000e0a7229 */ /* 0x000fd0000000000a */
[----:B------:R-:W-:-:S08]  /*0a30*/  DADD R12, R16, R10 ;  /* 0x00000000100c7229 */ /* 0x000fd0000000000a */
[--C-:B------:R-:W-:Y:S02]  /*0a40*/  DFMA R6, R8, UR4, R12.reuse ;  /* 0x0000000408067c2b */ /* 0x100fe4000800000c */
[----:B------:R-:W-:-:S06]  /*0a50*/  DADD R16, R16, -R12 ;  /* 0x0000000010107229 */ /* 0x000fcc000000080c */
[----:B------:R-:W-:Y:S02]  /*0a60*/  DFMA R14, R8, -UR4, R6 ;  /* 0x80000004080e7c2b */ /* 0x000fe40008000006 */
[----:B------:R-:W-:-:S06]  /*0a70*/  DADD R16, R10, R16 ;  /* 0x000000000a107229 */ /* 0x000fcc0000000010 */
[----:B------:R-:W-:-:S08]  /*0a80*/  DADD R14, -R12, R14 ;  /* 0x000000000c0e7229 */ /* 0x000fd0000000010e */
[----:B------:R-:W-:-:S08]  /*0a90*/  DADD R14, R16, -R14 ;  /* 0x00000000100e7229 */ /* 0x000fd0000000080e */
[----:B------:R-:W-:-:S08]  /*0aa0*/  DFMA R14, R8, UR8, R14 ;  /* 0x00000008080e7c2b */ /* 0x000fd0000800000e */
[----:B------:R-:W-:-:S08]  /*0ab0*/  DADD R8, R6, R14 ;  /* 0x0000000006087229 */ /* 0x000fd0000000000e */
[----:B------:R-:W-:Y:S02]  /*0ac0*/  DADD R10, R6, -R8 ;  /* 0x00000000060a7229 */ /* 0x000fe40000000808 */
[----:B------:R-:W-:-:S06]  /*0ad0*/  DMUL R6, R8, 2 ;  /* 0x4000000008067828 */ /* 0x000fcc0000000000 */
[----:B------:R-:W-:Y:S02]  /*0ae0*/  DADD R10, R14, R10 ;  /* 0x000000000e0a7229 */ /* 0x000fe4000000000a */
[----:B------:R-:W-:-:S08]  /*0af0*/  DFMA R12, R8, 2, -R6 ;  /* 0x40000000080c782b */ /* 0x000fd00000000806 */
[----:B------:R-:W-:Y:S01]  /*0b00*/  DFMA R12, R10, 2, R12 ;  /* 0x400000000a0c782b */ /* 0x000fe2000000000c */
[----:B------:R-:W-:Y:S02]  /*0b10*/  IMAD.MOV.U32 R10, RZ, RZ, 0x652b82fe ;  /* 0x652b82feff0a7424 */ /* 0x000fe400078e00ff */
[----:B------:R-:W-:-:S05]  /*0b20*/  IMAD.MOV.U32 R11, RZ, RZ, 0x3ff71547 ;  /* 0x3ff71547ff0b7424 */ /* 0x000fca00078e00ff */
[----:B------:R-:W-:-:S08]  /*0b30*/  DADD R8, R6, R12 ;  /* 0x0000000006087229 */ /* 0x000fd0000000000c */
[----:B------:R-:W-:Y:S02]  /*0b40*/  DFMA R10, R8, R10, 6.75539944105574400000e+15 ;  /* 0x43380000080a742b */ /* 0x000fe4000000000a */
[----:B------:R-:W-:Y:S01]  /*0b50*/  FSETP.GEU.AND P0, PT, |R9|, 4.1917929649353027344, PT ;  /* 0x4086232b0900780b */ /* 0x000fe20003f0e200 */
[----:B------:R-:W-:-:S05]  /*0b60*/  DADD R6, R6, -R8 ;  /* 0x0000000006067229 */ /* 0x000fca0000000808 */
[----:B------:R-:W-:-:S03]  /*0b70*/  DADD R14, R10, -6.75539944105574400000e+15 ;  /* 0xc33800000a0e7429 */ /* 0x000fc60000000000 */
[----:B------:R-:W-:-:S05]  /*0b80*/  DADD R12, R12, R6 ;  /* 0x000000000c0c7229 */ /* 0x000fca0000000006 */
[----:B------:R-:W-:Y:S01]  /*0b90*/  DFMA R16, R14, -UR4, R8 ;  /* 0x800000040e107c2b */ /* 0x000fe20008000008 */
[----:B------:R-:W-:Y:S01]  /*0ba0*/  UMOV UR4, 0x3b39803f ;  /* 0x3b39803f00047882 */ /* 0x000fe20000000000 */
[----:B------:R-:W-:-:S06]  /*0bb0*/  UMOV UR5, 0x3c7abc9e ;  /* 0x3c7abc9e00057882 */ /* 0x000fcc0000000000 */
[----:B------:R-:W-:Y:S01]  /*0bc0*/  DFMA R14, R14, -UR4, R16 ;  /* 0x800000040e0e7c2b */ /* 0x000fe20008000010 */
[----:B------:R-:W-:Y:S01]  /*0bd0*/  UMOV UR4, 0x69ce2bdf ;  /* 0x69ce2bdf00047882 */ /* 0x000fe20000000000 */
[----:B------:R-:W-:Y:S01]  /*0be0*/  IMAD.MOV.U32 R16, RZ, RZ, -0x35dec16 ;  /* 0xfca213eaff107424 */ /* 0x000fe200078e00ff */
[----:B------:R-:W-:Y:S01]  /*0bf0*/  UMOV UR5, 0x3e5ade15 ;  /* 0x3e5ade1500057882 */ /* 0x000fe20000000000 */
[----:B------:R-:W-:-:S06]  /*0c00*/  IMAD.MOV.U32 R17, RZ, RZ, 0x3e928af3 ;  /* 0x3e928af3ff117424 */ /* 0x000fcc00078e00ff */
[----:B------:R-:W-:Y:S01]  /*0c10*/  DFMA R16, R14, UR4, R16 ;  /* 0x000000040e107c2b */ /* 0x000fe20008000010 */
[----:B------:R-:W-:Y:S01]  /*0c20*/  UMOV UR4, 0x62401315 ;  /* 0x6240131500047882 */ /* 0x000fe20000000000 */
[----:B------:R-:W-:-:S06]  /*0c30*/  UMOV UR5, 0x3ec71dee ;  /* 0x3ec71dee00057882 */ /* 0x000fcc0000000000 */
[----:B------:R-:W-:Y:S01]  /*0c40*/  DFMA R16, R14, R16, UR4 ;  /* 0x000000040e107e2b */ /* 0x000fe20008000010 */
        /* <DEDUP_REMOVED lines=20> */
[----:B------:R-:W-:-:S08]  /*0d90*/  DFMA R16, R14, R16, UR4 ;  /* 0x000000040e107e2b */ /* 0x000fd00008000010 */
[----:B------:R-:W-:-:S08]  /*0da0*/  DFMA R16, R14, R16, 1 ;  /* 0x3ff000000e10742b */ /* 0x000fd00000000010 */
[----:B------:R-:W-:-:S10]  /*0db0*/  DFMA R14, R14, R16, 1 ;  /* 0x3ff000000e0e742b */ /* 0x000fd40000000010 */
[----:B------:R-:W-:Y:S01]  /*0dc0*/  LEA R7, R10, R15, 0x14 ;  /* 0x0000000f0a077211 */ /* 0x000fe200078ea0ff */
[----:B------:R-:W-:Y:S01]  /*0dd0*/  IMAD.MOV.U32 R6, RZ, RZ, R14 ;  /* 0x000000ffff067224 */ /* 0x000fe200078e000e */
[----:B------:R-:W-:Y:S06]  /*0de0*/  @!P0 BRA `(.L_x_3) ;  /* 0x0000000000348947 */ /* 0x000fec0003800000 */
[----:B------:R-:W-:Y:S01]  /*0df0*/  FSETP.GEU.AND P1, PT, |R9|, 4.2275390625, PT ;  /* 0x408748000900780b */ /* 0x000fe20003f2e200 */
[C---:B------:R-:W-:Y:S02]  /*0e00*/  DADD R6, R8.reuse, +INF ;  /* 0x7ff0000008067429 */ /* 0x040fe40000000000 */
[----:B------:R-:W-:-:S08]  /*0e10*/  DSETP.GEU.AND P0, PT, R8, RZ, PT ;  /* 0x000000ff0800722a */ /* 0x000fd00003f0e000 */
[----:B------:R-:W-:Y:S02]  /*0e20*/  FSEL R6, R6, RZ, P0 ;  /* 0x000000ff06067208 */ /* 0x000fe40000000000 */
[----:B------:R-:W-:Y:S01]  /*0e30*/  FSEL R7, R7, RZ, P0 ;  /* 0x000000ff07077208 */ /* 0x000fe20000000000 */
[----:B------:R-:W-:Y:S06]  /*0e40*/  @P1 BRA `(.L_x_3) ;  /* 0x00000000001c1947 */ /* 0x000fec0003800000 */
[----:B------:R-:W-:-:S04]  /*0e50*/  LEA.HI R6, R10, R10, RZ, 0x1 ;  /* 0x0000000a0a067211 */ /* 0x000fc800078f08ff */
[----:B------:R-:W-:-:S05]  /*0e60*/  SHF.R.S32.HI R7, RZ, 0x1, R6 ;  /* 0x00000001ff077819 */ /* 0x000fca0000011406 */
[----:B------:R-:W-:Y:S02]  /*0e70*/  IMAD.IADD R6, R10, 0x1, -R7 ;  /* 0x000000010a067824 */ /* 0x000fe400078e0a07 */
[----:B------:R-:W-:-:S03]  /*0e80*/  IMAD R15, R7, 0x100000, R15 ;  /* 0x00100000070f7824 */ /* 0x000fc600078e020f */
[----:B------:R-:W-:Y:S02]  /*0e90*/  LEA R7, R6, 0x3ff00000, 0x14 ;  /* 0x3ff0000006077811 */ /* 0x000fe400078ea0ff */
[----:B------:R-:W-:-:S06]  /*0ea0*/  MOV R6, RZ ;  /* 0x000000ff00067202 */ /* 0x000fcc0000000f00 */
[----:B------:R-:W-:-:S11]  /*0eb0*/  DMUL R6, R14, R6 ;  /* 0x000000060e067228 */ /* 0x000fd60000000000 */
.L_x_3:
[----:B------:R-:W-:Y:S02]  /*0ec0*/  DFMA R12, R12, R6, R6 ;  /* 0x000000060c0c722b */ /* 0x000fe40000000006 */
[----:B------:R-:W-:-:S08]  /*0ed0*/  DSETP.NEU.AND P0, PT, |R6|, +INF , PT ;  /* 0x7ff000000600742a */ /* 0x000fd00003f0d200 */
[----:B------:R-:W-:Y:S01]  /*0ee0*/  FSEL R12, R6, R12, !P0 ;  /* 0x0000000c060c7208 */ /* 0x000fe20004000000 */
[----:B------:R-:W-:Y:S01]  /*0ef0*/  IMAD.MOV.U32 R6, RZ, RZ, R0 ;  /* 0x000000ffff067224 */ /* 0x000fe200078e0000 */
[----:B------:R-:W-:Y:S01]  /*0f00*/  FSEL R13, R7, R13, !P0 ;  /* 0x0000000d070d7208 */ /* 0x000fe20004000000 */
[----:B------:R-:W-:-:S04]  /*0f10*/  IMAD.MOV.U32 R7, RZ, RZ, 0x0 ;  /* 0x00000000ff077424 */ /* 0x000fc800078e00ff */
[----:B------:R-:W-:Y:S05]  /*0f20*/  RET.REL.NODEC R6 `(_Z9LAPLACIANiddPdS_) ;  /* 0xfffffff006347950 */ /* 0x000fea0003c3ffff */
.L_x_4:
        /* <DEDUP_REMOVED lines=13> */
.L_x_23:


//--------------------- .text._Z20EVALUATE_ERROR_BLOCKiPdS_S_ --------------------------
	.section	.text._Z20EVALUATE_ERROR_BLOCKiPdS_S_,"ax",@progbits
	.align	128
        .global         _Z20EVALUATE_ERROR_BLOCKiPdS_S_
        .type           _Z20EVALUATE_ERROR_BLOCKiPdS_S_,@function
        .size           _Z20EVALUATE_ERROR_BLOCKiPdS_S_,(.L_x_24 - _Z20EVALUATE_ERROR_BLOCKiPdS_S_)
        .other          _Z20EVALUATE_ERROR_BLOCKiPdS_S_,@"STO_CUDA_ENTRY STV_DEFAULT"
_Z20EVALUATE_ERROR_BLOCKiPdS_S_:
.text._Z20EVALUATE_ERROR_BLOCKiPdS_S_:
[----:B------:R-:W-:Y:S01]  /*0000*/  LDC R1, c[0x0][0x37c] ;  /* 0x0000df00ff017b82 */ /* 0x000fe20000000800 */
[----:B------:R-:W0:Y:S07]  /*0010*/  S2R R7, SR_TID.X ;  /* 0x0000000000077919 */ /* 0x000e2e0000002100 */
[----:B------:R-:W0:Y:S01]  /*0020*/  S2UR UR8, SR_CTAID.X ;  /* 0x00000000000879c3 */ /* 0x000e220000002500 */
[----:B------:R-:W-:Y:S01]  /*0030*/  UMOV UR4, 0x400 ;  /* 0x0000040000047882 */ /* 0x000fe20000000000 */
[----:B------:R-:W1:Y:S01]  /*0040*/  LDCU.64 UR6, c[0x0][0x358] ;  /* 0x00006b00ff0677ac */ /* 0x000e620008000a00 */
[----:B------:R-:W2:Y:S01]  /*0050*/  S2R R26, SR_TID.Y ;  /* 0x00000000001a7919 */ /* 0x000ea20000002200 */
[----:B------:R-:W-:Y:S01]  /*0060*/  BSSY.RECONVERGENT B0, `(.L_x_5) ;  /* 0x0000048000007945 */ /* 0x000fe20003800200 */
[----:B------:R-:W2:Y:S03]  /*0070*/  S2R R3, SR_CTAID.Y ;  /* 0x0000000000037919 */ /* 0x000ea60000002600 */
[----:B------:R-:W0:Y:S01]  /*0080*/  LDC R2, c[0x0][0x360] ;  /* 0x0000d800ff027b82 */ /* 0x000e220000000800 */
[----:B------:R-:W2:Y:S07]  /*0090*/  LDCU UR9, c[0x0][0x364] ;  /* 0x00006c80ff0977ac */ /* 0x000eae0008000800 */
[----:B------:R-:W3:Y:S08]  /*00a0*/  LDC R15, c[0x0][0x380] ;  /* 0x0000e000ff0f7b82 */ /* 0x000ef00000000800 */
[----:B------:R-:W4:Y:S01]  /*00b0*/  S2UR UR5, SR_CgaCtaId ;  /* 0x00000000000579c3 */ /* 0x000f220000008800 */
[----:B0-----:R-:W-:-:S02]  /*00c0*/  IMAD R0, R2, UR8, R7 ;  /* 0x0000000802007c24 */ /* 0x001fc4000f8e0207 */
[----:B--2---:R-:W-:Y:S02]  /*00d0*/  IMAD R4, R3, UR9, R26 ;  /* 0x0000000903047c24 */ /* 0x004fe4000f8e021a */
[----:B---3--:R-:W-:Y:S02]  /*00e0*/  VIADD R5, R15, 0xffffffff ;  /* 0xffffffff0f057836 */ /* 0x008fe40000000000 */
[----:B------:R-:W-:-:S03]  /*00f0*/  IMAD R26, R2, R26, R7 ;  /* 0x0000001a021a7224 */ /* 0x000fc600078e0207 */
[----:B------:R-:W-:Y:S01]  /*0100*/  ISETP.NE.AND P0, PT, R0, R5, PT ;  /* 0x000000050000720c */ /* 0x000fe20003f05270 */
[----:B----4-:R-:W-:-:S03]  /*0110*/  ULEA UR4, UR5, UR4, 0x18 ;  /* 0x0000000405047291 */ /* 0x010fc6000f8ec0ff */
[----:B------:R-:W-:-:S04]  /*0120*/  ISETP.EQ.OR P0, PT, R0, RZ, !P0 ;  /* 0x000000ff0000720c */ /* 0x000fc80004702670 */
[----:B------:R-:W-:Y:S02]  /*0130*/  ISETP.EQ.OR P0, PT, R4, RZ, P0 ;  /* 0x000000ff0400720c */ /* 0x000fe40000702670 */
[----:B------:R-:W-:Y:S02]  /*0140*/  LEA R27, R26, UR4, 0x3 ;  /* 0x000000041a1b7c11 */ /* 0x000fe4000f8e18ff */
[----:B------:R-:W-:-:S13]  /*0150*/  ISETP.EQ.OR P0, PT, R4, R5, P0 ;  /* 0x000000050400720c */ /* 0x000fda0000702670 */
[----:B-1----:R-:W-:Y:S05]  /*0160*/  @P0 BRA `(.L_x_6) ;  /* 0x0000000000d80947 */ /* 0x002fea0003800000 */
[----:B------:R-:W0:Y:S01]  /*0170*/  LDC.64 R10, c[0x0][0x390] ;  /* 0x0000e400ff0a7b82 */ /* 0x000e220000000a00 */
[----:B------:R-:W1:Y:S01]  /*0180*/  LDCU.64 UR4, c[0x0][0x390] ;  /* 0x00007200ff0477ac */ /* 0x000e620008000a00 */
[----:B------:R-:W-:Y:S01]  /*0190*/  IMAD R13, R4, R15, RZ ;  /* 0x0000000f040d7224 */ /* 0x000fe200078e02ff */
[----:B------:R-:W-:-:S03]  /*01a0*/  SHF.R.S32.HI R4, RZ, 0x1f, R0 ;  /* 0x0000001fff047819 */ /* 0x000fc60000011400 */
[C---:B------:R-:W-:Y:S01]  /*01b0*/  IMAD.IADD R17, R0.reuse, 0x1, R13 ;  /* 0x0000000100117824 */ /* 0x040fe200078e020d */
[----:B------:R-:W-:Y:S01]  /*01c0*/  IADD3 R5, P0, PT, R0, R13, RZ ;  /* 0x0000000d00057210 */ /* 0x000fe20007f1e0ff */
[----:B------:R-:W2:Y:S03]  /*01d0*/  LDC.64 R8, c[0x0][0x388] ;  /* 0x0000e200ff087b82 */ /* 0x000ea60000000a00 */
[----:B------:R-:W-:Y:S02]  /*01e0*/  LEA.HI.X.SX32 R4, R13, R4, 0x1, P0 ;  /* 0x000000040d047211 */ /* 0x000fe400000f0eff */
[----:B-1----:R-:W-:-:S04]  /*01f0*/  LEA R20, P0, R5, UR4, 0x3 ;  /* 0x0000000405147c11 */ /* 0x002fc8000f8018ff */
[----:B------:R-:W-:Y:S01]  /*0200*/  LEA.HI.X R21, R5, UR5, R4, 0x3, P0 ;  /* 0x0000000505157c11 */ /* 0x000fe200080f1c04 */
[----:B0-----:R-:W-:-:S04]  /*0210*/  IMAD.WIDE R18, R17, 0x8, R10 ;  /* 0x0000000811127825 */ /* 0x001fc800078e020a */
[----:B------:R-:W3:Y:S04]  /*0220*/  LDG.E.64 R6, desc[UR6][R20.64+-0x8] ;  /* 0xfffff80614067981 */ /* 0x000ee8000c1e1b00 */
[----:B------:R-:W3:Y:S01]  /*0230*/  LDG.E.64 R4, desc[UR6][R18.64] ;  /* 0x0000000612047981 */ /* 0x000ee2000c1e1b00 */
[--C-:B------:R-:W-:Y:S02]  /*0240*/  IMAD.MOV R23, RZ, RZ, -R15.reuse ;  /* 0x000000ffff177224 */ /* 0x100fe400078e0a0f */
[----:B------:R-:W-:Y:S02]  /*0250*/  IMAD.IADD R14, R13, 0x1, R15 ;  /* 0x000000010d0e7824 */ /* 0x000fe400078e020f */
[----:B------:R-:W4:Y:S02]  /*0260*/  LDG.E.64 R12, desc[UR6][R20.64+0x8] ;  /* 0x00000806140c7981 */ /* 0x000f24000c1e1b00 */
[----:B------:R-:W-:-:S02]  /*0270*/  IMAD R23, R23, 0x2, R14 ;  /* 0x0000000217177824 */ /* 0x000fc400078e020e */
[----:B------:R-:W-:-:S03]  /*0280*/  IMAD.WIDE R14, R15, 0x8, R18 ;  /* 0x000000080f0e7825 */ /* 0x000fc600078e0212 */
[----:B------:R-:W-:-:S03]  /*0290*/  IADD3 R23, PT, PT, R0, R23, RZ ;  /* 0x0000001700177210 */ /* 0x000fc60007ffe0ff */
[----:B------:R-:W5:Y:S02]  /*02a0*/  LDG.E.64 R14, desc[UR6][R14.64] ;  /* 0x000000060e0e7981 */ /* 0x000f64000c1e1b00 */
[----:B------:R-:W-:-:S04]  /*02b0*/  IMAD.WIDE R10, R23, 0x8, R10 ;  /* 0x00000008170a7825 */ /* 0x000fc800078e020a */
[----:B--2---:R-:W-:Y:S02]  /*02c0*/  IMAD.WIDE R8, R17, 0x8, R8 ;  /* 0x0000000811087825 */ /* 0x004fe400078e0208 */
[----:B------:R-:W2:Y:S04]  /*02d0*/  LDG.E.64 R10, desc[UR6][R10.64] ;  /* 0x000000060a0a7981 */ /* 0x000ea8000c1e1b00 */
[----:B------:R-:W2:Y:S01]  /*02e0*/  LDG.E.64 R8, desc[UR6][R8.64] ;  /* 0x0000000608087981 */ /* 0x000ea2000c1e1b00 */
[----:B------:R-:W-:Y:S01]  /*02f0*/  BSSY.RECONVERGENT B1, `(.L_x_7) ;  /* 0x0000008000017945 */ /* 0x000fe20003800200 */
[----:B------:R-:W-:Y:S01]  /*0300*/  MOV R0, 0x370 ;  /* 0x0000037000007802 */ /* 0x000fe20000000f00 */
[----:B---3--:R-:W-:-:S08]  /*0310*/  DFMA R4, R4, 4, -R6 ;  /* 0x401000000404782b */ /* 0x008fd00000000806 */
[----:B----4-:R-:W-:-:S08]  /*0320*/  DADD R4, R4, -R12 ;  /* 0x0000000004047229 */ /* 0x010fd0000000080c */
[----:B-----5:R-:W-:-:S08]  /*0330*/  DADD R4, R4, -R14 ;  /* 0x0000000004047229 */ /* 0x020fd0000000080e */
[----:B--2---:R-:W-:-:S08]  /*0340*/  DADD R4, R4, -R10 ;  /* 0x0000000004047229 */ /* 0x004fd0000000080a */
[----:B------:R-:W-:-:S11]  /*0350*/  DADD R4, R4, -R8 ;  /* 0x0000000004047229 */ /* 0x000fd60000000808 */
[----:B------:R-:W-:Y:S05]  /*0360*/  CALL.REL.NOINC `($_Z20EVALUATE_ERROR_BLOCKiPdS_S_$__internal_accurate_pow) ;  /* 0x0000000000cc7944 */ /* 0x000fea0003c00000 */
[----:B------:R-:W-:Y:S05]  /*0370*/  BSYNC.RECONVERGENT B1 ;  /* 0x0000000000017941 */ /* 0x000fea0003800200 */
.L_x_7:
[C---:B------:R-:W-:Y:S01]  /*0380*/  DADD R6, R4.reuse, 2 ;  /* 0x4000000004067429 */ /* 0x040fe20000000000 */
[----:B------:R-:W-:Y:S01]  /*0390*/  BSSY.RECONVERGENT B1, `(.L_x_8) ;  /* 0x000000f000017945 */ /* 0x000fe20003800200 */
[C---:B------:R-:W-:Y:S02]  /*03a0*/  DSETP.NEU.AND P1, PT, R4.reuse, RZ, PT ;  /* 0x000000ff0400722a */ /* 0x040fe40003f2d000 */
[----:B------:R-:W-:-:S06]  /*03b0*/  DSETP.NEU.AND P0, PT, R4, 1, PT ;  /* 0x3ff000000400742a */ /* 0x000fcc0003f0d000 */
[----:B------:R-:W-:Y:S01]  /*03c0*/  LOP3.LUT R6, R7, 0x7ff00000, RZ, 0xc0, !PT ;  /* 0x7ff0000007067812 */ /* 0x000fe200078ec0ff */
[----:B------:R-:W-:-:S03]  /*03d0*/  IMAD.MOV.U32 R7, RZ, RZ, R9 ;  /* 0x000000ffff077224 */ /* 0x000fc600078e0009 */
[----:B------:R-:W-:Y:S01]  /*03e0*/  ISETP.NE.AND P2, PT, R6, 0x7ff00000, PT ;  /* 0x7ff000000600780c */ /* 0x000fe20003f45270 */
[----:B------:R-:W-:Y:S01]  /*03f0*/  IMAD.MOV.U32 R6, RZ, RZ, R8 ;  /* 0x000000ffff067224 */ /* 0x000fe200078e0008 */
        /* <DEDUP_REMOVED lines=8> */
.L_x_9:
[----:B------:R-:W-:Y:S05]  /*0480*/  BSYNC.RECONVERGENT B1 ;  /* 0x0000000000017941 */ /* 0x000fea0003800200 */
.L_x_8:
[----:B------:R-:W-:Y:S02]  /*0490*/  FSEL R4, R6, RZ, P0 ;  /* 0x000000ff06047208 */ /* 0x000fe40000000000 */
[----:B------:R-:W-:-:S05]  /*04a0*/  FSEL R5, R7, 1.875, P0 ;  /* 0x3ff0000007057808 */ /* 0x000fca0000000000 */
[----:B------:R1:W-:Y:S01]  /*04b0*/  STS.64 [R27], R4 ;  /* 0x000000041b007388 */ /* 0x0003e20000000a00 */
[----:B------:R-:W-:Y:S05]  /*04c0*/  BRA `(.L_x_10) ;  /* 0x0000000000047947 */ /* 0x000fea0003800000 */
.L_x_6:
[----:B------:R0:W-:Y:S02]  /*04d0*/  STS.64 [R27], RZ ;  /* 0x000000ff1b007388 */ /* 0x0001e40000000a00 */
.L_x_10:
[----:B------:R-:W-:Y:S05]  /*04e0*/  BSYNC.RECONVERGENT B0 ;  /* 0x0000000000007941 */ /* 0x000fea0003800200 */
.L_x_5:
[----:B------:R-:W-:Y:S01]  /*04f0*/  IMAD R2, R2, UR9, RZ ;  /* 0x0000000902027c24 */ /* 0x000fe2000f8e02ff */
[----:B------:R-:W-:Y:S01]  /*0500*/  BAR.SYNC.DEFER_BLOCKING 0x0 ;  /* 0x0000000000007b1d */ /* 0x000fe20000010000 */
[----:B------:R-:W-:-:S03]  /*0510*/  ISETP.NE.AND P0, PT, R26, RZ, PT ;  /* 0x000000ff1a00720c */ /* 0x000fc60003f05270 */
[----:B------:R-:W-:-:S13]  /*0520*/  ISETP.GE.U32.AND P1, PT, R2, 0x2, PT ;  /* 0x000000020200780c */ /* 0x000fda0003f26070 */
[----:B------:R-:W-:Y:S05]  /*0530*/  @!P1 BRA `(.L_x_11) ;  /* 0x00000000002c9947 */ /* 0x000fea0003800000 */
.L_x_12:
[----:B------:R-:W-:-:S04]  /*0540*/  SHF.R.U32.HI R8, RZ, 0x1, R2 ;  /* 0x00000001ff087819 */ /* 0x000fc80000011602 */
[----:B------:R-:W-:-:S13]  /*0550*/  ISETP.GE.U32.AND P1, PT, R26, R8, PT ;  /* 0x000000081a00720c */ /* 0x000fda0003f26070 */
[----:B------:R-:W-:Y:S01]  /*0560*/  @!P1 LEA R0, R8, R27, 0x3 ;  /* 0x0000001b08009211 */ /* 0x000fe200078e18ff */
[----:B------:R-:W-:Y:S04]  /*0570*/  @!P1 LDS.64 R6, [R27] ;  /* 0x000000001b069984 */ /* 0x000fe80000000a00 */
[----:B-1----:R-:W1:Y:S02]  /*0580*/  @!P1 LDS.64 R4, [R0] ;  /* 0x0000000000049984 */ /* 0x002e640000000a00 */
[----:B-1----:R-:W-:-:S07]  /*0590*/  @!P1 DADD R4, R4, R6 ;  /* 0x0000000004049229 */ /* 0x002fce0000000006 */
[----:B------:R2:W-:Y:S01]  /*05a0*/  @!P1 STS.64 [R27], R4 ;  /* 0x000000041b009388 */ /* 0x0005e20000000a00 */
[----:B------:R-:W-:Y:S01]  /*05b0*/  BAR.SYNC.DEFER_BLOCKING 0x0 ;  /* 0x0000000000007b1d */ /* 0x000fe20000010000 */
[----:B------:R-:W-:Y:S01]  /*05c0*/  ISETP.GT.U32.AND P1, PT, R2, 0x3, PT ;  /* 0x000000030200780c */ /* 0x000fe20003f24070 */
[----:B------:R-:W-:-:S12]  /*05d0*/  IMAD.MOV.U32 R2, RZ, RZ, R8 ;  /* 0x000000ffff027224 */ /* 0x000fd800078e0008 */
[----:B--2---:R-:W-:Y:S05]  /*05e0*/  @P1 BRA `(.L_x_12) ;  /* 0xfffffffc00d41947 */ /* 0x004fea000383ffff */
.L_x_11:
[----:B------:R-:W-:Y:S05]  /*05f0*/  @P0 EXIT ;  /* 0x000000000000094d */ /* 0x000fea0003800000 */
[----:B------:R-:W2:Y:S01]  /*0600*/  S2UR UR5, SR_CgaCtaId ;  /* 0x00000000000579c3 */ /* 0x000ea20000008800 */
[----:B------:R-:W-:-:S07]  /*0610*/  UMOV UR4, 0x400 ;  /* 0x0000040000047882 */ /* 0x000fce0000000000 */
[----:B------:R-:W3:Y:S08]  /*0620*/  LDC R0, c[0x0][0x370] ;  /* 0x0000dc00ff007b82 */ /* 0x000ef00000000800 */
[----:B------:R-:W4:Y:S01]  /*0630*/  LDC.64 R6, c[0x0][0x398] ;  /* 0x0000e600ff067b82 */ /* 0x000f220000000a00 */
[----:B--2---:R-:W-:Y:S01]  /*0640*/  ULEA UR4, UR5, UR4, 0x18 ;  /* 0x0000000405047291 */ /* 0x004fe2000f8ec0ff */
[----:B---3--:R-:W-:-:S08]  /*0650*/  IMAD R3, R3, R0, UR8 ;  /* 0x0000000803037e24 */ /* 0x008fd0000f8e0200 */
[----:B-1----:R-:W1:Y:S01]  /*0660*/  LDS.64 R4, [UR4] ;  /* 0x00000004ff047984 */ /* 0x002e620008000a00 */
[----:B----4-:R-:W-:-:S05]  /*0670*/  IMAD.WIDE.U32 R2, R3, 0x8, R6 ;  /* 0x0000000803027825 */ /* 0x010fca00078e0006 */
[----:B-1----:R-:W-:Y:S01]  /*0680*/  STG.E.64 desc[UR6][R2.64], R4 ;  /* 0x0000000402007986 */ /* 0x002fe2000c101b06 */
[----:B------:R-:W-:Y:S05]  /*0690*/  EXIT ;  /* 0x000000000000794d */ /* 0x000fea0003800000 */
        .type           $_Z20EVALUATE_ERROR_BLOCKiPdS_S_$__internal_accurate_pow,@function
        .size           $_Z20EVALUATE_ERROR_BLOCKiPdS_S_$__internal_accurate_pow,(.L_x_24 - $_Z20EVALUATE_ERROR_BLOCKiPdS_S_$__internal_accurate_pow)
$_Z20EVALUATE_ERROR_BLOCKiPdS_S_$__internal_accurate_pow:
        /* <DEDUP_REMOVED lines=55> */
[----:B------:R-:W-:-:S03]  /*0a10*/  DFMA R12, R22, R18, UR4 ;  /* 0x00000004160c7e2b */ /* 0x000fc60008000012 */
[----:B------:R-:W-:Y:S02]  /*0a20*/  DMUL R14, R14, R16 ;  /* 0x000000100e0e7228 */ /* 0x000fe40000000000 */
[----:B------:R-:W-:-:S03]  /*0a30*/  DMUL R16, R10, R10 ;  /* 0x0000000a0a107228 */ /* 0x000fc60000000000 */
[----:B------:R-:W-:Y:S01]  /*0a40*/  DADD R20, -R12, UR4 ;  /* 0x000000040c147e29 */ /* 0x000fe20008000100 */
[----:B------:R-:W-:Y:S01]  /*0a50*/  UMOV UR4, 0xb9e7b0 ;  /* 0x00b9e7b000047882 */ /* 0x000fe20000000000 */
[----:B------:R-:W-:-:S03]  /*0a60*/  UMOV UR5, 0x3c46a4cb ;  /* 0x3c46a4cb00057882 */ /* 0x000fc60000000000 */
[----:B------:R-:W-:-:S03]  /*0a70*/  DMUL R24, R10, R16 ;  /* 0x000000100a187228 */ /* 0x000fc60000000000 */
[----:B------:R-:W-:Y:S02]  /*0a80*/  DFMA R18, R22, R18, R20 ;  /* 0x000000121612722b */ /* 0x000fe40000000014 */
[----:B------:R-:W-:Y:S01]  /*0a90*/  DFMA R20, R10, R10, -R16 ;  /* 0x0000000a0a14722b */ /* 0x000fe20000000810 */
[----:B------:R-:W-:Y:S02]  /*0aa0*/  VIADD R23, R15, 0x100000 ;  /* 0x001000000f177836 */ /* 0x000fe40000000000 */
[----:B------:R-:W-:-:S06]  /*0ab0*/  IMAD.MOV.U32 R22, RZ, RZ, R14 ;  /* 0x000000ffff167224 */ /* 0x000fcc00078e000e */
[----:B------:R-:W-:Y:S02]  /*0ac0*/  DFMA R20, R10, R22, R20 ;  /* 0x000000160a14722b */ /* 0x000fe40000000014 */
[----:B------:R-:W-:Y:S01]  /*0ad0*/  DADD R22, R18, -UR4 ;  /* 0x8000000412167e29 */ /* 0x000fe20008000000 */
[----:B------:R-:W-:Y:S01]  /*0ae0*/  UMOV UR4, 0x80000000 ;  /* 0x8000000000047882 */ /* 0x000fe20000000000 */
[----:B------:R-:W-:Y:S01]  /*0af0*/  DFMA R18, R10, R16, -R24 ;  /* 0x000000100a12722b */ /* 0x000fe20000000818 */
[----:B------:R-:W-:Y:S02]  /*0b00*/  UMOV UR5, 0x43300000 ;  /* 0x4330000000057882 */ /* 0x000fe40000000000 */
[----:B------:R-:W-:Y:S01]  /*0b10*/  DADD R8, R8, -UR4 ;  /* 0x8000000408087e29 */ /* 0x000fe20008000000 */
[----:B------:R-:W-:Y:S01]  /*0b20*/  UMOV UR4, 0xfefa39ef ;  /* 0xfefa39ef00047882 */ /* 0x000fe20000000000 */
[----:B------:R-:W-:-:S03]  /*0b30*/  UMOV UR5, 0x3fe62e42 ;  /* 0x3fe62e4200057882 */ /* 0x000fc60000000000 */
        /* <DEDUP_REMOVED lines=29> */
[----:B------:R-:W-:Y:S01]  /*0d10*/  DFMA R8, R8, 2, -R6 ;  /* 0x400000000808782b */ /* 0x000fe20000000806 */
[----:B------:R-:W-:Y:S02]  /*0d20*/  IMAD.MOV.U32 R10, RZ, RZ, 0x652b82fe ;  /* 0x652b82feff0a7424 */ /* 0x000fe400078e00ff */
[----:B------:R-:W-:-:S05]  /*0d30*/  IMAD.MOV.U32 R11, RZ, RZ, 0x3ff71547 ;  /* 0x3ff71547ff0b7424 */ /* 0x000fca00078e00ff */
[----:B------:R-:W-:-:S08]  /*0d40*/  DFMA R12, R12, 2, R8 ;  /* 0x400000000c0c782b */ /* 0x000fd00000000008 */
        /* <DEDUP_REMOVED lines=48> */
[----:B------:R-:W-:-:S04]  /*1050*/  @!P1 LEA.HI R6, R10, R10, RZ, 0x1 ;  /* 0x0000000a0a069211 */ /* 0x000fc800078f08ff */
[----:B------:R-:W-:Y:S02]  /*1060*/  @!P1 SHF.R.S32.HI R9, RZ, 0x1, R6 ;  /* 0x00000001ff099819 */ /* 0x000fe40000011406 */
[----:B------:R-:W-:-:S03]  /*1070*/  FSEL R6, R16, RZ, P0 ;  /* 0x000000ff10067208 */ /* 0x000fc60000000000 */
[----:B------:R-:W-:Y:S02]  /*1080*/  @!P1 IMAD.IADD R8, R10, 0x1, -R9 ;  /* 0x000000010a089824 */ /* 0x000fe400078e0a09 */
[----:B------:R-:W-:-:S03]  /*1090*/  @!P1 IMAD R15, R9, 0x100000, R15 ;  /* 0x00100000090f9824 */ /* 0x000fc600078e020f */
[----:B------:R-:W-:Y:S02]  /*10a0*/  @!P1 LEA R9, R8, 0x3ff00000, 0x14 ;  /* 0x3ff0000008099811 */ /* 0x000fe400078ea0ff */
[----:B------:R-:W-:-:S06]  /*10b0*/  @!P1 MOV R8, RZ ;  /* 0x000000ff00089202 */ /* 0x000fcc0000000f00 */
[----:B------:R-:W-:-:S11]  /*10c0*/  @!P1 DMUL R6, R14, R8 ;  /* 0x000000080e069228 */ /* 0x000fd60000000000 */
.L_x_13:
[----:B------:R-:W-:Y:S02]  /*10d0*/  DFMA R12, R12, R6, R6 ;  /* 0x000000060c0c722b */ /* 0x000fe40000000006 */
[----:B------:R-:W-:-:S08]  /*10e0*/  DSETP.NEU.AND P0, PT, |R6|, +INF , PT ;  /* 0x7ff000000600742a */ /* 0x000fd00003f0d200 */
[----:B------:R-:W-:Y:S01]  /*10f0*/  FSEL R8, R6, R12, !P0 ;  /* 0x0000000c06087208 */ /* 0x000fe20004000000 */
[----:B------:R-:W-:Y:S01]  /*1100*/  IMAD.MOV.U32 R6, RZ, RZ, R0 ;  /* 0x000000ffff067224 */ /* 0x000fe200078e0000 */
[----:B------:R-:W-:Y:S01]  /*1110*/  FSEL R9, R7, R13, !P0 ;  /* 0x0000000d07097208 */ /* 0x000fe20004000000 */
[----:B------:R-:W-:-:S04]  /*1120*/  IMAD.MOV.U32 R7, RZ, RZ, 0x0 ;  /* 0x00000000ff077424 */ /* 0x000fc800078e00ff */
[----:B------:R-:W-:Y:S05]  /*1130*/  RET.REL.NODEC R6 `(_Z20EVALUATE_ERROR_BLOCKiPdS_S_) ;  /* 0xffffffec06b07950 */ /* 0x000fea0003c3ffff */
.L_x_14:
        /* <DEDUP_REMOVED lines=12> */
.L_x_24:


//--------------------- .text._Z10INITIALIZEiddPdS_S_S_ --------------------------
	.section	.text._Z10INITIALIZEiddPdS_S_S_,"ax",@progbits
	.align	128
        .global         _Z10INITIALIZEiddPdS_S_S_
        .type           _Z10INITIALIZEiddPdS_S_S_,@function
        .size           _Z10INITIALIZEiddPdS_S_S_,(.L_x_25 - _Z10INITIALIZEiddPdS_S_S_)
        .other          _Z10INITIALIZEiddPdS_S_S_,@"STO_CUDA_ENTRY STV_DEFAULT"
_Z10INITIALIZEiddPdS_S_S_:
.text._Z10INITIALIZEiddPdS_S_S_:
[----:B------:R-:W-:Y:S01]  /*0000*/  LDC R1, c[0x0][0x37c] ;  /* 0x0000df00ff017b82 */ /* 0x000fe20000000800 */
[----:B------:R-:W0:Y:S07]  /*0010*/  S2R R0, SR_TID.X ;  /* 0x0000000000007919 */ /* 0x000e2e0000002100 */
[----:B------:R-:W0:Y:S01]  /*0020*/  LDC R3, c[0x0][0x360] ;  /* 0x0000d800ff037b82 */ /* 0x000e220000000800 */
[----:B------:R-:W1:Y:S01]  /*0030*/  LDCU.64 UR6, c[0x0][0x388] ;  /* 0x00007100ff0677ac */ /* 0x000e620008000a00 */
[----:B------:R-:W-:Y:S01]  /*0040*/  IMAD.MOV.U32 R14, RZ, RZ, 0x652b82fe ;  /* 0x652b82feff0e7424 */ /* 0x000fe200078e00ff */
[----:B------:R-:W2:Y:S01]  /*0050*/  S2R R6, SR_TID.Y ;  /* 0x0000000000067919 */ /* 0x000ea20000002200 */
[----:B------:R-:W-:Y:S01]  /*0060*/  IMAD.MOV.U32 R15, RZ, RZ, 0x3ff71547 ;  /* 0x3ff71547ff0f7424 */ /* 0x000fe200078e00ff */
[----:B------:R-:W-:Y:S03]  /*0070*/  BSSY.RECONVERGENT B0, `(.L_x_15) ;  /* 0x000004b000007945 */ /* 0x000fe60003800200 */
[----:B------:R-:W0:Y:S08]  /*0080*/  S2UR UR4, SR_CTAID.X ;  /* 0x00000000000479c3 */ /* 0x000e300000002500 */
[----:B------:R-:W2:Y:S08]  /*0090*/  S2UR UR5, SR_CTAID.Y ;  /* 0x00000000000579c3 */ /* 0x000eb00000002600 */
[----:B------:R-:W2:Y:S01]  /*00a0*/  LDC R5, c[0x0][0x364] ;  /* 0x0000d900ff057b82 */ /* 0x000ea20000000800 */
[----:B0-----:R-:W-:Y:S01]  /*00b0*/  IMAD R0, R3, UR4, R0 ;  /* 0x0000000403007c24 */ /* 0x001fe2000f8e0200 */
[----:B------:R-:W-:-:S06]  /*00c0*/  UMOV UR4, 0xfefa39ef ;  /* 0xfefa39ef00047882 */ /* 0x000fcc0000000000 */
[----:B------:R-:W0:Y:S01]  /*00d0*/  LDC R7, c[0x0][0x380] ;  /* 0x0000e000ff077b82 */ /* 0x000e220000000800 */
[----:B------:R-:W1:Y:S01]  /*00e0*/  I2F.F64 R10, R0 ;  /* 0x00000000000a7312 */ /* 0x000e620000201c00 */
[----:B--2---:R-:W-:Y:S01]  /*00f0*/  IMAD R6, R5, UR5, R6 ;  /* 0x0000000505067c24 */ /* 0x004fe2000f8e0206 */
[----:B------:R-:W-:Y:S01]  /*0100*/  UMOV UR5, 0x3fe62e42 ;  /* 0x3fe62e4200057882 */ /* 0x000fe20000000000 */
[----:B-1----:R-:W-:-:S05]  /*0110*/  DMUL R10, R10, UR6 ;  /* 0x000000060a0a7c28 */ /* 0x002fca0008000000 */
[----:B------:R-:W1:Y:S03]  /*0120*/  I2F.F64.U32 R8, R6 ;  /* 0x0000000600087312 */ /* 0x000e660000201800 */
[----:B------:R-:W-:Y:S02]  /*0130*/  DADD R16, -R10, 1 ;  /* 0x3ff000000a107429 */ /* 0x000fe40000000100 */
[----:B-1----:R-:W-:-:S06]  /*0140*/  DMUL R8, R8, UR6 ;  /* 0x0000000608087c28 */ /* 0x002fcc0008000000 */
[C---:B------:R-:W-:Y:S02]  /*0150*/  DMUL R22, R10.reuse, R16 ;  /* 0x000000100a167228 */ /* 0x040fe40000000000 */
[----:B------:R-:W1:Y:S01]  /*0160*/  LDC.64 R16, c[0x0][0x3a8] ;  /* 0x0000ea00ff107b82 */ /* 0x000e620000000a00 */
[----:B------:R-:W-:Y:S02]  /*0170*/  DADD R12, R10, -R8 ;  /* 0x000000000a0c7229 */ /* 0x000fe40000000808 */
[----:B------:R-:W-:-:S03]  /*0180*/  DADD R20, -R8, 1 ;  /* 0x3ff0000008147429 */ /* 0x000fc60000000100 */
[----:B------:R-:W-:-:S03]  /*0190*/  DMUL R22, R8, R22 ;  /* 0x0000001608167228 */ /* 0x000fc60000000000 */
[----:B------:R-:W-:Y:S02]  /*01a0*/  DFMA R14, R12, R14, 6.75539944105574400000e+15 ;  /* 0x433800000c0e742b */ /* 0x000fe4000000000e */
[----:B------:R-:W-:-:S03]  /*01b0*/  FSETP.GEU.AND P0, PT, |R13|, 4.1917929649353027344, PT ;  /* 0x4086232b0d00780b */ /* 0x000fc60003f0e200 */
[----:B------:R-:W-:-:S03]  /*01c0*/  DMUL R20, R20, R22 ;  /* 0x0000001614147228 */ /* 0x000fc60000000000 */
[----:B------:R-:W-:-:S08]  /*01d0*/  DADD R2, R14, -6.75539944105574400000e+15 ;  /* 0xc33800000e027429 */ /* 0x000fd00000000000 */
[----:B------:R-:W-:Y:S01]  /*01e0*/  DFMA R4, R2, -UR4, R12 ;  /* 0x8000000402047c2b */ /* 0x000fe2000800000c */
[----:B------:R-:W-:Y:S01]  /*01f0*/  UMOV UR4, 0x3b39803f ;  /* 0x3b39803f00047882 */ /* 0x000fe20000000000 */
[----:B------:R-:W-:-:S06]  /*0200*/  UMOV UR5, 0x3c7abc9e ;  /* 0x3c7abc9e00057882 */ /* 0x000fcc0000000000 */
[----:B------:R-:W-:Y:S01]  /*0210*/  DFMA R2, R2, -UR4, R4 ;  /* 0x8000000402027c2b */ /* 0x000fe20008000004 */
[----:B------:R-:W-:Y:S01]  /*0220*/  UMOV UR4, 0x69ce2bdf ;  /* 0x69ce2bdf00047882 */ /* 0x000fe20000000000 */
[----:B------:R-:W-:Y:S01]  /*0230*/  MOV R4, 0xfca213ea ;  /* 0xfca213ea00047802 */ /* 0x000fe20000000f00 */
[----:B------:R-:W-:Y:S01]  /*0240*/  IMAD.MOV.U32 R5, RZ, RZ, 0x3e928af3 ;  /* 0x3e928af3ff057424 */ /* 0x000fe200078e00ff */
[----:B------:R-:W-:-:S05]  /*0250*/  UMOV UR5, 0x3e5ade15 ;  /* 0x3e5ade1500057882 */ /* 0x000fca0000000000 */
        /* <DEDUP_REMOVED lines=24> */
[C---:B------:R-:W-:Y:S01]  /*03e0*/  DFMA R4, R2.reuse, R4, UR4 ;  /* 0x0000000402047e2b */ /* 0x040fe20008000004 */
[----:B------:R-:W2:Y:S07]  /*03f0*/  LDCU.64 UR4, c[0x0][0x358] ;  /* 0x00006b00ff0477ac */ /* 0x000eae0008000a00 */
[----:B------:R-:W-:-:S08]  /*0400*/  DFMA R4, R2, R4, 1 ;  /* 0x3ff000000204742b */ /* 0x000fd00000000004 */
[----:B------:R-:W-:Y:S01]  /*0410*/  DFMA R18, R2, R4, 1 ;  /* 0x3ff000000212742b */ /* 0x000fe20000000004 */
[----:B0-----:R-:W-:-:S09]  /*0420*/  IMAD R2, R6, R7, R0 ;  /* 0x0000000706027224 */ /* 0x001fd200078e0200 */
[----:B------:R-:W-:Y:S01]  /*0430*/  IMAD R5, R14, 0x100000, R19 ;  /* 0x001000000e057824 */ /* 0x000fe200078e0213 */
[----:B------:R-:W-:Y:S01]  /*0440*/  MOV R4, R18 ;  /* 0x0000001200047202 */ /* 0x000fe20000000f00 */
[----:B-12---:R-:W-:Y:S06]  /*0450*/  @!P0 BRA `(.L_x_16) ;  /* 0x0000000000308947 */ /* 0x006fec0003800000 */
[----:B------:R-:W-:Y:S01]  /*0460*/  FSETP.GEU.AND P1, PT, |R13|, 4.2275390625, PT ;  /* 0x408748000d00780b */ /* 0x000fe20003f2e200 */
[C---:B------:R-:W-:Y:S02]  /*0470*/  DADD R4, R12.reuse, +INF ;  /* 0x7ff000000c047429 */ /* 0x040fe40000000000 */
[----:B------:R-:W-:-:S08]  /*0480*/  DSETP.GEU.AND P0, PT, R12, RZ, PT ;  /* 0x000000ff0c00722a */ /* 0x000fd00003f0e000 */
[----:B------:R-:W-:Y:S02]  /*0490*/  FSEL R4, R4, RZ, P0 ;  /* 0x000000ff04047208 */ /* 0x000fe40000000000 */
[----:B------:R-:W-:Y:S02]  /*04a0*/  @!P1 LEA.HI R3, R14, R14, RZ, 0x1 ;  /* 0x0000000e0e039211 */ /* 0x000fe400078f08ff */
[----:B------:R-:W-:Y:S02]  /*04b0*/  FSEL R5, R5, RZ, P0 ;  /* 0x000000ff05057208 */ /* 0x000fe40000000000 */
[----:B------:R-:W-:-:S05]  /*04c0*/  @!P1 SHF.R.S32.HI R3, RZ, 0x1, R3 ;  /* 0x00000001ff039819 */ /* 0x000fca0000011403 */
[----:B------:R-:W-:Y:S02]  /*04d0*/  @!P1 IMAD.IADD R12, R14, 0x1, -R3 ;  /* 0x000000010e0c9824 */ /* 0x000fe400078e0a03 */
[----:B------:R-:W-:-:S03]  /*04e0*/  @!P1 IMAD R19, R3, 0x100000, R19 ;  /* 0x0010000003139824 */ /* 0x000fc600078e0213 */
[----:B------:R-:W-:Y:S02]  /*04f0*/  @!P1 LEA R13, R12, 0x3ff00000, 0x14 ;  /* 0x3ff000000c0d9811 */ /* 0x000fe400078ea0ff */
[----:B------:R-:W-:-:S06]  /*0500*/  @!P1 MOV R12, RZ ;  /* 0x000000ff000c9202 */ /* 0x000fcc0000000f00 */
[----:B------:R-:W-:-:S11]  /*0510*/  @!P1 DMUL R4, R18, R12 ;  /* 0x0000000c12049228 */ /* 0x000fd60000000000 */
.L_x_16:
[----:B------:R-:W-:Y:S05]  /*0520*/  BSYNC.RECONVERGENT B0 ;  /* 0x0000000000007941 */ /* 0x000fea0003800200 */
.L_x_15:
[----:B------:R-:W-:Y:S01]  /*0530*/  VIADD R3, R7, 0xffffffff ;  /* 0xffffffff07037836 */ /* 0x000fe20000000000 */
[----:B------:R-:W-:Y:S01]  /*0540*/  DMUL R12, R20, R4 ;  /* 0x00000004140c7228 */ /* 0x000fe20000000000 */
[----:B------:R-:W-:Y:S01]  /*0550*/  IMAD.WIDE R16, R2, 0x8, R16 ;  /* 0x0000000802107825 */ /* 0x000fe200078e0210 */
[----:B------:R-:W-:Y:S02]  /*0560*/  BSSY.RECONVERGENT B0, `(.L_x_17) ;  /* 0x0000058000007945 */ /* 0x000fe40003800200 */
[----:B------:R-:W-:-:S03]  /*0570*/  ISETP.NE.AND P0, PT, R0, R3, PT ;  /* 0x000000030000720c */ /* 0x000fc60003f05270 */
[----:B------:R0:W-:Y:S01]  /*0580*/  STG.E.64 desc[UR4][R16.64], R12 ;  /* 0x0000000c10007986 */ /* 0x0001e2000c101b04 */
[----:B------:R-:W-:-:S04]  /*0590*/  ISETP.EQ.OR P0, PT, R0, RZ, !P0 ;  /* 0x000000ff0000720c */ /* 0x000fc80004702670 */
[----:B------:R-:W-:-:S04]  /*05a0*/  ISETP.EQ.OR P0, PT, R6, RZ, P0 ;  /* 0x000000ff0600720c */ /* 0x000fc80000702670 */
[----:B------:R-:W-:Y:S01]  /*05b0*/  ISETP.EQ.OR P0, PT, R6, R3, P0 ;  /* 0x000000030600720c */ /* 0x000fe20000702670 */
[----:B------:R-:W-:-:S12]  /*05c0*/  IMAD R3, R7, R7, RZ ;  /* 0x0000000707037224 */ /* 0x000fd800078e02ff */
[----:B0-----:R-:W-:Y:S05]  /*05d0*/  @P0 BRA `(.L_x_18) ;  /* 0x0000000400200947 */ /* 0x001fea0003800000 */
[----:B------:R-:W-:Y:S01]  /*05e0*/  DADD R12, R10, R10 ;  /* 0x000000000a0c7229 */ /* 0x000fe2000000000a */
[----:B------:R-:W-:Y:S01]  /*05f0*/  VIADD R19, R7, 0xfffffffe ;  /* 0xfffffffe07137836 */ /* 0x000fe20000000000 */
[----:B------:R-:W-:Y:S01]  /*0600*/  ISETP.GE.AND P0, PT, R0, 0x2, PT ;  /* 0x000000020000780c */ /* 0x000fe20003f06270 */
[C---:B------:R-:W-:Y:S01]  /*0610*/  DADD R14, R8.reuse, -1 ;  /* 0xbff00000080e7429 */ /* 0x040fe20000000000 */
[C---:B------:R-:W-:Y:S02]  /*0620*/  ISETP.GE.U32.AND P2, PT, R6.reuse, 0x2, PT ;  /* 0x000000020600780c */ /* 0x040fe40003f46070 */
[-C--:B------:R-:W-:Y:S02]  /*0630*/  ISETP.GE.AND P3, PT, R6, R19.reuse, PT ;  /* 0x000000130600720c */ /* 0x080fe40003f66270 */
[----:B------:R-:W-:Y:S01]  /*0640*/  DADD R16, R8, -R12 ;  /* 0x0000000008107229 */ /* 0x000fe2000000080c */
[----:B------:R-:W-:-:S06]  /*0650*/  ISETP.GE.AND P1, PT, R0, R19, PT ;  /* 0x000000130000720c */ /* 0x000fcc0003f26270 */
[----:B------:R-:W0:Y:S01]  /*0660*/  @P0 LDC.64 R18, c[0x0][0x3b0] ;  /* 0x0000ec00ff120b82 */ /* 0x000e220000000a00 */
[----:B------:R-:W-:Y:S01]  /*0670*/  DFMA R10, R10, R8, R16 ;  /* 0x000000080a0a722b */ /* 0x000fe20000000010 */
[C---:B------:R-:W-:Y:S01]  /*0680*/  @P0 IADD3 R0, PT, PT, R2.reuse, -0x1, RZ ;  /* 0xffffffff02000810 */ /* 0x040fe20007ffe0ff */
[----:B------:R-:W-:Y:S01]  /*0690*/  DMUL R8, R12, R14 ;  /* 0x0000000e0c087228 */ /* 0x000fe20000000000 */
[----:B------:R-:W-:Y:S02]  /*06a0*/  @P2 IMAD.MOV.U32 R22, RZ, RZ, 0x0 ;  /* 0x00000000ff162424 */ /* 0x000fe400078e00ff */
[----:B------:R-:W-:Y:S02]  /*06b0*/  @!P3 IMAD.MOV.U32 R24, RZ, RZ, 0x0 ;  /* 0x00000000ff18b424 */ /* 0x000fe400078e00ff */
[----:B------:R-:W1:Y:S01]  /*06c0*/  LDC.64 R16, c[0x0][0x3a0] ;  /* 0x0000e800ff107b82 */ /* 0x000e620000000a00 */
[----:B------:R-:W-:Y:S01]  /*06d0*/  DADD R10, R10, 2 ;  /* 0x400000000a0a7429 */ /* 0x000fe20000000000 */
[----:B------:R-:W-:-:S02]  /*06e0*/  @!P1 IMAD R23, R2, R3, R3 ;  /* 0x0000000302179224 */ /* 0x000fc400078e0203 */
[----:B------:R-:W-:-:S03]  /*06f0*/  @!P3 IMAD.MOV.U32 R25, RZ, RZ, -0x40100000 ;  /* 0xbff00000ff19b424 */ /* 0x000fc600078e00ff */
[----:B------:R-:W-:Y:S01]  /*0700*/  @!P1 IADD3 R23, PT, PT, R2, R23, RZ ;  /* 0x0000001702179210 */ /* 0x000fe20007ffe0ff */
[----:B------:R-:W2:Y:S01]  /*0710*/  @!P1 LDC.64 R14, c[0x0][0x3b0] ;  /* 0x0000ec00ff0e9b82 */ /* 0x000ea20000000a00 */
[----:B------:R-:W-:-:S07]  /*0720*/  DMUL R20, R8, R10 ;  /* 0x0000000a08147228 */ /* 0x000fce0000000000 */
[----:B------:R-:W3:Y:S01]  /*0730*/  @!P3 LDC.64 R10, c[0x0][0x3b0] ;  /* 0x0000ec00ff0abb82 */ /* 0x000ee20000000a00 */
[----:B------:R-:W-:Y:S01]  /*0740*/  DMUL R4, R20, -R4 ;  /* 0x8000000414047228 */ /* 0x000fe20000000000 */
[----:B------:R-:W-:Y:S02]  /*0750*/  @P0 IMAD R21, R0, R3, R2 ;  /* 0x0000000300150224 */ /* 0x000fe400078e0202 */
[C-C-:B------:R-:W-:Y:S02]  /*0760*/  @P2 IMAD.IADD R20, R2.reuse, 0x1, -R7.reuse ;  /* 0x0000000102142824 */ /* 0x140fe400078e0a07 */
[----:B------:R-:W-:Y:S02]  /*0770*/  @!P3 IMAD.IADD R0, R2, 0x1, R7 ;  /* 0x000000010200b824 */ /* 0x000fe400078e0207 */
[----:B------:R-:W4:Y:S01]  /*0780*/  LDC.64 R8, c[0x0][0x398] ;  /* 0x0000e600ff087b82 */ /* 0x000f220000000a00 */
[----:B------:R-:W-:Y:S01]  /*0790*/  DMUL R6, R4, UR6 ;  /* 0x0000000604067c28 */ /* 0x000fe20008000000 */
[----:B0-----:R-:W-:-:S04]  /*07a0*/  @P0 IMAD.WIDE R18, R21, 0x8, R18 ;  /* 0x0000000815120825 */ /* 0x001fc800078e0212 */
[----:B-1----:R-:W-:Y:S02]  /*07b0*/  IMAD.WIDE R16, R2, 0x8, R16 ;  /* 0x0000000802107825 */ /* 0x002fe400078e0210 */
[----:B------:R-:W0:Y:S01]  /*07c0*/  @P2 LDC.64 R12, c[0x0][0x3b0] ;  /* 0x0000ec00ff0c2b82 */ /* 0x000e220000000a00 */
[----:B------:R-:W-:Y:S01]  /*07d0*/  DMUL R6, R6, UR6 ;  /* 0x0000000606067c28 */ /* 0x000fe20008000000 */
[-CC-:B------:R-:W-:Y:S01]  /*07e0*/  @!P3 IMAD R21, R0, R3.reuse, R2.reuse ;  /* 0x000000030015b224 */ /* 0x180fe200078e0202 */
[----:B------:R1:W-:Y:S01]  /*07f0*/  STG.E.64 desc[UR4][R16.64], RZ ;  /* 0x000000ff10007986 */ /* 0x0003e2000c101b04 */
[----:B------:R-:W-:Y:S01]  /*0800*/  @P2 IMAD R5, R20, R3, R2 ;  /* 0x0000000314052224 */ /* 0x000fe200078e0202 */
[----:B------:R-:W-:Y:S01]  /*0810*/  MOV R0, 0x930 ;  /* 0x0000093000007802 */ /* 0x000fe20000000f00 */
[----:B------:R-:W-:Y:S02]  /*0820*/  @P0 IMAD.MOV.U32 R20, RZ, RZ, 0x0 ;  /* 0x00000000ff140424 */ /* 0x000fe400078e00ff */
[----:B---3--:R-:W-:-:S04]  /*0830*/  @!P3 IMAD.WIDE R10, R21, 0x8, R10 ;  /* 0x00000008150ab825 */ /* 0x008fc800078e020a */
[----:B------:R-:W-:Y:S01]  /*0840*/  @P0 IMAD.MOV.U32 R21, RZ, RZ, -0x40100000 ;  /* 0xbff00000ff150424 */ /* 0x000fe200078e00ff */
[----:B-1----:R-:W-:Y:S01]  /*0850*/  @!P1 MOV R16, 0x0 ;  /* 0x0000000000109802 */ /* 0x002fe20000000f00 */
[----:B--2---:R-:W-:Y:S01]  /*0860*/  @!P1 IMAD.WIDE R14, R23, 0x8, R14 ;  /* 0x00000008170e9825 */ /* 0x004fe200078e020e */
[----:B------:R-:W-:-:S03]  /*0870*/  @P2 MOV R23, 0xbff00000 ;  /* 0xbff0000000172802 */ /* 0x000fc60000000f00 */
[----:B----4-:R-:W-:-:S04]  /*0880*/  IMAD.WIDE R8, R2, 0x8, R8 ;  /* 0x0000000802087825 */ /* 0x010fc800078e0208 */
[----:B------:R-:W-:Y:S01]  /*0890*/  @!P1 IMAD.MOV.U32 R17, RZ, RZ, -0x40100000 ;  /* 0xbff00000ff119424 */ /* 0x000fe200078e00ff */
[----:B------:R1:W-:Y:S01]  /*08a0*/  STG.E.64 desc[UR4][R8.64], R6 ;  /* 0x0000000608007986 */ /* 0x0003e2000c101b04 */
[----:B0-----:R-:W-:Y:S02]  /*08b0*/  @P2 IMAD.WIDE R12, R5, 0x8, R12 ;  /* 0x00000008050c2825 */ /* 0x001fe400078e020c */
[----:B------:R-:W0:Y:S01]  /*08c0*/  LDC.64 R4, c[0x0][0x390] ;  /* 0x0000e400ff047b82 */ /* 0x000e220000000a00 */
[----:B------:R1:W-:Y:S04]  /*08d0*/  @P0 STG.E.64 desc[UR4][R18.64], R20 ;  /* 0x0000001412000986 */ /* 0x0003e8000c101b04 */
[----:B------:R1:W-:Y:S04]  /*08e0*/  @!P1 STG.E.64 desc[UR4][R14.64], R16 ;  /* 0x000000100e009986 */ /* 0x0003e8000c101b04 */
[----:B------:R1:W-:Y:S04]  /*08f0*/  @P2 STG.E.64 desc[UR4][R12.64], R22 ;  /* 0x000000160c002986 */ /* 0x0003e8000c101b04 */
[----:B------:R1:W-:Y:S02]  /*0900*/  @!P3 STG.E.64 desc[UR4][R10.64], R24 ;  /* 0x000000180a00b986 */ /* 0x0003e4000c101b04 */
[----:B01----:R-:W-:-:S11]  /*0910*/  DMUL R4, R4, UR6 ;  /* 0x0000000604047c28 */ /* 0x003fd60008000000 */
[----:B------:R-:W-:Y:S05]  /*0920*/  CALL.REL.NOINC `($_Z10INITIALIZEiddPdS_S_S_$__internal_accurate_pow) ;  /* 0x0000000000847944 */ /* 0x000fea0003c00000 */
[C---:B------:R-:W-:Y:S02]  /*0930*/  DADD R6, R4.reuse, 2 ;  /* 0x4000000004067429 */ /* 0x040fe40000000000 */
[----:B------:R-:W-:-:S08]  /*0940*/  DSETP.NEU.AND P0, PT, R4, RZ, PT ;  /* 0x000000ff0400722a */ /* 0x000fd00003f0d000 */
[----:B------:R-:W-:Y:S01]  /*0950*/  LOP3.LUT R6, R7, 0x7ff00000, RZ, 0xc0, !PT ;  /* 0x7ff0000007067812 */ /* 0x000fe200078ec0ff */
[----:B------:R-:W-:-:S03]  /*0960*/  IMAD.MOV.U32 R7, RZ, RZ, R9 ;  /* 0x000000ffff077224 */ /* 0x000fc600078e0009 */
[----:B------:R-:W-:Y:S02]  /*0970*/  ISETP.NE.AND P1, PT, R6, 0x7ff00000, PT ;  /* 0x7ff000000600780c */ /* 0x000fe40003f25270 */
[----:B------:R-:W-:Y:S02]  /*0980*/  MOV R6, R8 ;  /* 0x0000000800067202 */ /* 0x000fe40000000f00 */
[----:B------:R-:W-:-:S09]  /*0990*/  @!P0 CS2R R6, SRZ ;  /* 0x0000000000068805 */ /* 0x000fd2000001ff00 */
[----:B------:R-:W-:Y:S05]  /*09a0*/  @P1 BRA `(.L_x_19) ;  /* 0x0000000000181947 */ /* 0x000fea0003800000 */
[----:B------:R-:W-:-:S14]  /*09b0*/  DSETP.NAN.AND P0, PT, R4, R4, PT ;  /* 0x000000040400722a */ /* 0x000fdc0003f08000 */
[----:B------:R-:W-:Y:S01]  /*09c0*/  @P0 DADD R6, R4, 2 ;  /* 0x4000000004060429 */ /* 0x000fe20000000000 */
[----:B------:R-:W-:Y:S10]  /*09d0*/  @P0 BRA `(.L_x_19) ;  /* 0x00000000000c0947 */ /* 0x000ff40003800000 */
[----:B------:R-:W-:-:S14]  /*09e0*/  DSETP.NEU.AND P0, PT, |R4|, +INF , PT ;  /* 0x7ff000000400742a */ /* 0x000fdc0003f0d200 */
[----:B------:R-:W-:Y:S01]  /*09f0*/  @!P0 IMAD.MOV.U32 R6, RZ, RZ, 0x0 ;  /* 0x00000000ff068424 */ /* 0x000fe200078e00ff */
[----:B------:R-:W-:-:S07]  /*0a00*/  @!P0 MOV R7, 0x7ff00000 ;  /* 0x7ff0000000078802 */ /* 0x000fce0000000f00 */
.L_x_19:
[----:B------:R-:W-:Y:S02]  /*0a10*/  DADD R6, -R6, 4 ;  /* 0x4010000006067429 */ /* 0x000fe40000000100 */
[----:B------:R-:W-:-:S08]  /*0a20*/  DSETP.NEU.AND P0, PT, R4, 1, PT ;  /* 0x3ff000000400742a */ /* 0x000fd00003f0d000 */
[----:B------:R-:W-:Y:S02]  /*0a30*/  FSEL R4, R6, RZ, P0 ;  /* 0x000000ff06047208 */ /* 0x000fe40000000000 */
[----:B------:R-:W-:Y:S01]  /*0a40*/  FSEL R5, R7, 2.125, P0 ;  /* 0x4008000007057808 */ /* 0x000fe20000000000 */
[----:B------:R-:W-:Y:S06]  /*0a50*/  BRA `(.L_x_20) ;  /* 0x0000000000207947 */ /* 0x000fec0003800000 */
.L_x_18:
[----:B------:R-:W0:Y:S08]  /*0a60*/  LDC.64 R4, c[0x0][0x3a0] ;  /* 0x0000e800ff047b82 */ /* 0x000e300000000a00 */
[----:B------:R-:W1:Y:S01]  /*0a70*/  LDC.64 R8, c[0x0][0x398] ;  /* 0x0000e600ff087b82 */ /* 0x000e620000000a00 */
[----:B0-----:R-:W-:-:S04]  /*0a80*/  IMAD.WIDE R6, R2, 0x8, R4 ;  /* 0x0000000802067825 */ /* 0x001fc800078e0204 */
[----:B------:R-:W-:Y:S01]  /*0a90*/  IMAD.MOV.U32 R4, RZ, RZ, 0x0 ;  /* 0x00000000ff047424 */ /* 0x000fe200078e00ff */
[----:B------:R0:W-:Y:S01]  /*0aa0*/  STG.E.64 desc[UR4][R6.64], R12 ;  /* 0x0000000c06007986 */ /* 0x0001e2000c101b04 */
[----:B------:R-:W-:Y:S02]  /*0ab0*/  IMAD.MOV.U32 R5, RZ, RZ, 0x3ff00000 ;  /* 0x3ff00000ff057424 */ /* 0x000fe400078e00ff */
[----:B-1----:R-:W-:-:S05]  /*0ac0*/  IMAD.WIDE R8, R2, 0x8, R8 ;  /* 0x0000000802087825 */ /* 0x002fca00078e0208 */
[----:B------:R0:W-:Y:S02]  /*0ad0*/  STG.E.64 desc[UR4][R8.64], RZ ;  /* 0x000000ff08007986 */ /* 0x0001e4000c101b04 */
.L_x_20:
[----:B------:R-:W-:Y:S05]  /*0ae0*/  BSYNC.RECONVERGENT B0 ;  /* 0x0000000000007941 */ /* 0x000fea0003800200 */
.L_x_17:
[----:B0-----:R-:W0:Y:S01]  /*0af0*/  LDC.64 R6, c[0x0][0x3b0] ;  /* 0x0000ec00ff067b82 */ /* 0x001e220000000a00 */
[----:B------:R-:W-:-:S04]  /*0b00*/  IMAD R3, R2, R3, R2 ;  /* 0x0000000302037224 */ /* 0x000fc800078e0202 */
[----:B0-----:R-:W-:-:S05]  /*0b10*/  IMAD.WIDE R2, R3, 0x8, R6 ;  /* 0x0000000803027825 */ /* 0x001fca00078e0206 */
[----:B------:R-:W-:Y:S01]  /*0b20*/  STG.E.64 desc[UR4][R2.64], R4 ;  /* 0x0000000402007986 */ /* 0x000fe2000c101b04 */
[----:B------:R-:W-:Y:S05]  /*0b30*/  EXIT ;  /* 0x000000000000794d */ /* 0x000fea0003800000 */
        .type           $_Z10INITIALIZEiddPdS_S_S_$__internal_accurate_pow,@function
        .size           $_Z10INITIALIZEiddPdS_S_S_$__internal_accurate_pow,(.L_x_25 - $_Z10INITIALIZEiddPdS_S_S_$__internal_accurate_pow)
$_Z10INITIALIZEiddPdS_S_S_$__internal_accurate_pow:
[----:B------:R-:W-:Y:S01]  /*0b40*/  DADD R6, -RZ, |R4| ;  /* 0x00000000ff067229 */ /* 0x000fe20000000504 */
[----:B------:R-:W-:Y:S01]  /*0b50*/  MOV R20, RZ ;  /* 0x000000ff00147202 */ /* 0x000fe20000000f00 */
[----:B------:R-:W-:Y:S01]  /*0b60*/  IMAD.MOV.U32 R18, RZ, RZ, 0x41ad3b5a ;  /* 0x41ad3b5aff127424 */ /* 0x000fe200078e00ff */
[----:B------:R-:W-:Y:S01]  /*0b70*/  UMOV UR8, 0x7d2cafe2 ;  /* 0x7d2cafe200087882 */ /* 0x000fe20000000000 */
[----:B------:R-:W-:Y:S01]  /*0b80*/  IMAD.MOV.U32 R19, RZ, RZ, 0x3ed0f5d2 ;  /* 0x3ed0f5d2ff137424 */ /* 0x000fe200078e00ff */
[----:B------:R-:W-:Y:S01]  /*0b90*/  UMOV UR9, 0x3eb0f5ff ;  /* 0x3eb0f5ff00097882 */ /* 0x000fe20000000000 */
[----:B------:R-:W-:Y:S01]  /*0ba0*/  UMOV UR10, 0x3b39803f ;  /* 0x3b39803f000a7882 */ /* 0x000fe20000000000 */
[----:B------:R-:W-:-:S03]  /*0bb0*/  UMOV UR11, 0x3c7abc9e ;  /* 0x3c7abc9e000b7882 */ /* 0x000fc60000000000 */
[----:B------:R-:W-:Y:S02]  /*0bc0*/  ISETP.GT.U32.AND P0, PT, R7, 0xfffff, PT ;  /* 0x000fffff0700780c */ /* 0x000fe40003f04070 */
[----:B------:R-:W-:-:S11]  /*0bd0*/  MOV R10, R7 ;  /* 0x00000007000a7202 */ /* 0x000fd60000000f00 */
        /* <DEDUP_REMOVED lines=8> */
[----:B------:R-:W-:-:S05]  /*0c60*/  @!P0 LEA.HI R6, R9, 0xffffffca, RZ, 0xc ;  /* 0xffffffca09068811 */ /* 0x000fca00078f60ff */
[----:B------:R-:W-:-:S06]  /*0c70*/  VIADD R7, R6, 0xfffffc01 ;  /* 0xfffffc0106077836 */ /* 0x000fcc0000000000 */
[----:B------:R-:W-:Y:S01]  /*0c80*/  @P1 VIADD R11, R15, 0xfff00000 ;  /* 0xfff000000f0b1836 */ /* 0x000fe20000000000 */
[----:B------:R-:W-:-:S03]  /*0c90*/  @P1 IADD3 R7, PT, PT, R6, -0x3fe, RZ ;  /* 0xfffffc0206071810 */ /* 0x000fc60007ffe0ff */
[----:B------:R-:W-:Y:S01]  /*0ca0*/  @P1 IMAD.MOV.U32 R15, RZ, RZ, R11 ;  /* 0x000000ffff0f1224 */ /* 0x000fe200078e000b */
[----:B------:R-:W-:Y:S01]  /*0cb0*/  LOP3.LUT R6, R7, 0x80000000, RZ, 0x3c, !PT ;  /* 0x8000000007067812 */ /* 0x000fe200078e3cff */
[----:B------:R-:W-:-:S04]  /*0cc0*/  IMAD.MOV.U32 R7, RZ, RZ, 0x43300000 ;  /* 0x43300000ff077424 */ /* 0x000fc800078e00ff */
        /* <DEDUP_REMOVED lines=8> */
[-C--:B------:R-:W-:Y:S02]  /*0d50*/  DMUL R16, R10, R10.reuse ;  /* 0x0000000a0a107228 */ /* 0x080fe40000000000 */
[----:B------:R-:W-:Y:S02]  /*0d60*/  DADD R22, R14, -R10 ;  /* 0x000000000e167229 */ /* 0x000fe4000000080a */
[----:B------:R-:W-:-:S04]  /*0d70*/  DMUL R26, R10, R10 ;  /* 0x0000000a0a1a7228 */ /* 0x000fc80000000000 */
[----:B------:R-:W-:Y:S01]  /*0d80*/  DFMA R12, R16, UR8, R18 ;  /* 0x00000008100c7c2b */ /* 0x000fe20008000012 */
        /* <DEDUP_REMOVED lines=10> */
[----:B------:R-:W-:Y:S02]  /*0e30*/  DMUL R14, R20, R14 ;  /* 0x0000000e140e7228 */ /* 0x000fe40000000000 */
[----:B------:R-:W-:-:S03]  /*0e40*/  DFMA R20, R10, R10, -R26 ;  /* 0x0000000a0a14722b */ /* 0x000fc6000000081a */
        /* <DEDUP_REMOVED lines=10> */
[----:B------:R-:W-:Y:S01]  /*0ef0*/  DADD R22, -R12, UR8 ;  /* 0x000000080c167e29 */ /* 0x000fe20008000100 */
[----:B------:R-:W-:Y:S01]  /*0f00*/  UMOV UR8, 0xb9e7b0 ;  /* 0x00b9e7b000087882 */ /* 0x000fe20000000000 */
[----:B------:R-:W-:-:S06]  /*0f10*/  UMOV UR9, 0x3c46a4cb ;  /* 0x3c46a4cb00097882 */ /* 0x000fcc0000000000 */
[----:B------:R-:W-:Y:S02]  /*0f20*/  DFMA R18, R16, R18, R22 ;  /* 0x000000121012722b */ /* 0x000fe40000000016 */
[----:B------:R-:W-:Y:S01]  /*0f30*/  DMUL R16, R10, R26 ;  /* 0x0000001a0a107228 */ /* 0x000fe20000000000 */
[----:B------:R-:W-:Y:S01]  /*0f40*/  IADD3 R23, PT, PT, R15, 0x100000, RZ ;  /* 0x001000000f177810 */ /* 0x000fe20007ffe0ff */
[----:B------:R-:W-:-:S04]  /*0f50*/  IMAD.MOV.U32 R22, RZ, RZ, R14 ;  /* 0x000000ffff167224 */ /* 0x000fc800078e000e */
[----:B------:R-:W-:Y:S01]  /*0f60*/  DADD R18, R18, -UR8 ;  /* 0x8000000812127e29 */ /* 0x000fe20008000000 */
[----:B------:R-:W-:Y:S01]  /*0f70*/  UMOV UR8, 0x80000000 ;  /* 0x8000000000087882 */ /* 0x000fe20000000000 */
[C---:B------:R-:W-:Y:S01]  /*0f80*/  DFMA R24, R10.reuse, R26, -R16 ;  /* 0x0000001a0a18722b */ /* 0x040fe20000000810 */
[----:B------:R-:W-:Y:S01]  /*0f90*/  UMOV UR9, 0x43300000 ;  /* 0x4330000000097882 */ /* 0x000fe20000000000 */
[----:B------:R-:W-:-:S04]  /*0fa0*/  DFMA R20, R10, R22, R20 ;  /* 0x000000160a14722b */ /* 0x000fc80000000014 */
[----:B------:R-:W-:Y:S02]  /*0fb0*/  DADD R22, R12, R18 ;  /* 0x000000000c167229 */ /* 0x000fe40000000012 */
[----:B------:R-:W-:-:S06]  /*0fc0*/  DFMA R24, R14, R26, R24 ;  /* 0x0000001a0e18722b */ /* 0x000fcc0000000018 */
[----:B------:R-:W-:Y:S02]  /*0fd0*/  DMUL R26, R22, R16 ;  /* 0x00000010161a7228 */ /* 0x000fe40000000000 */
[----:B------:R-:W-:Y:S02]  /*0fe0*/  DFMA R20, R10, R20, R24 ;  /* 0x000000140a14722b */ /* 0x000fe40000000018 */
[----:B------:R-:W-:-:S04]  /*0ff0*/  DADD R24, R12, -R22 ;  /* 0x000000000c187229 */ /* 0x000fc80000000816 */
[----:B------:R-:W-:-:S04]  /*1000*/  DFMA R12, R22, R16, -R26 ;  /* 0x00000010160c722b */ /* 0x000fc8000000081a */
[----:B------:R-:W-:-:S04]  /*1010*/  DADD R24, R18, R24 ;  /* 0x0000000012187229 */ /* 0x000fc80000000018 */
        /* <DEDUP_REMOVED lines=9> */
[----:B------:R-:W-:Y:S02]  /*10b0*/  DADD R10, R14, R10 ;  /* 0x000000000e0a7229 */ /* 0x000fe4000000000a */
[----:B------:R-:W-:Y:S01]  /*10c0*/  DADD R14, R6, -UR8 ;  /* 0x80000008060e7e29 */ /* 0x000fe20008000000 */
[----:B------:R-:W-:Y:S01]  /*10d0*/  UMOV UR8, 0xfefa39ef ;  /* 0xfefa39ef00087882 */ /* 0x000fe20000000000 */
[----:B------:R-:W-:-:S04]  /*10e0*/  UMOV UR9, 0x3fe62e42 ;  /* 0x3fe62e4200097882 */ /* 0x000fc80000000000 */
        /* <DEDUP_REMOVED lines=13> */
[----:B------:R-:W-:Y:S01]  /*11c0*/  IMAD.MOV.U32 R10, RZ, RZ, 0x652b82fe ;  /* 0x652b82feff0a7424 */ /* 0x000fe200078e00ff */
[----:B------:R-:W-:-:S06]  /*11d0*/  MOV R11, 0x3ff71547 ;  /* 0x3ff71547000b7802 */ /* 0x000fcc0000000f00 */
        /* <DEDUP_REMOVED lines=52> */
[----:B------:R-:W-:-:S04]  /*1520*/  SHF.R.S32.HI R7, RZ, 0x1, R6 ;  /* 0x00000001ff077819 */ /* 0x000fc80000011406 */
[----:B------:R-:W-:Y:S01]  /*1530*/  IADD3 R6, PT, PT, R10, -R7, RZ ;  /* 0x800000070a067210 */ /* 0x000fe20007ffe0ff */
[----:B------:R-:W-:-:S03]  /*1540*/  IMAD R15, R7, 0x100000, R15 ;  /* 0x00100000070f7824 */ /* 0x000fc600078e020f */
[----:B------:R-:W-:Y:S02]  /*1550*/  LEA R7, R6, 0x3ff00000, 0x14 ;  /* 0x3ff0000006077811 */ /* 0x000fe400078ea0ff */
[----:B------:R-:W-:-:S06]  /*1560*/  MOV R6, RZ ;  /* 0x000000ff00067202 */ /* 0x000fcc0000000f00 */
[----:B------:R-:W-:-:S11]  /*1570*/  DMUL R6, R14, R6 ;  /* 0x000000060e067228 */ /* 0x000fd60000000000 */
.L_x_21:
[----:B------:R-:W-:Y:S02]  /*1580*/  DFMA R12, R12, R6, R6 ;  /* 0x000000060c0c722b */ /* 0x000fe40000000006 */
[----:B------:R-:W-:-:S08]  /*1590*/  DSETP.NEU.AND P0, PT, |R6|, +INF , PT ;  /* 0x7ff000000600742a */ /* 0x000fd00003f0d200 */
[----:B------:R-:W-:Y:S01]  /*15a0*/  FSEL R8, R6, R12, !P0 ;  /* 0x0000000c06087208 */ /* 0x000fe20004000000 */
[----:B------:R-:W-:Y:S01]  /*15b0*/  IMAD.MOV.U32 R6, RZ, RZ, R0 ;  /* 0x000000ffff067224 */ /* 0x000fe200078e0000 */
[----:B------:R-:W-:Y:S02]  /*15c0*/  FSEL R9, R7, R13, !P0 ;  /* 0x0000000d07097208 */ /* 0x000fe40004000000 */
[----:B------:R-:W-:-:S04]  /*15d0*/  MOV R7, 0x0 ;  /* 0x0000000000077802 */ /* 0x000fc80000000f00 */
[----:B------:R-:W-:Y:S05]  /*15e0*/  RET.REL.NODEC R6 `(_Z10INITIALIZEiddPdS_S_S_) ;  /* 0xffffffe806847950 */ /* 0x000fea0003c3ffff */
.L_x_22:
        /* <DEDUP_REMOVED lines=9> */
.L_x_25:


//--------------------- .nv.shared._Z5DAXPYidPdS_ --------------------------
	.section	.nv.shared._Z5DAXPYidPdS_,"aw",@nobits
	.sectionflags	@""
	.align	16
	.zero		1024


//--------------------- .nv.shared.reserved.0     --------------------------
	.section	.nv.shared.reserved.0,"aw",@nobits
	.weak		__nv_reservedSMEM_offset_0_alias
	.size		__nv_reservedSMEM_offset_0_alias, 0, 64
	.other		__nv_reservedSMEM_offset_0_alias,@"STO_CUDA_RESERVED_SHARED STV_DEFAULT"
__nv_reservedSMEM_offset_0_alias:
	.zero		0
	.zero		64


//--------------------- .nv.shared._Z9LAPLACIANiddPdS_ --------------------------
	.section	.nv.shared._Z9LAPLACIANiddPdS_,"aw",@nobits
	.sectionflags	@""
	.align	16
	.zero		1024


//--------------------- .nv.shared._Z20EVALUATE_ERROR_BLOCKiPdS_S_ --------------------------
	.section	.nv.shared._Z20EVALUATE_ERROR_BLOCKiPdS_S_,"aw",@nobits
	.sectionflags	@""
	.align	16
	.zero		1024


//--------------------- .nv.shared._Z10INITIALIZEiddPdS_S_S_ --------------------------
	.section	.nv.shared._Z10INITIALIZEiddPdS_S_S_,"aw",@nobits
	.sectionflags	@""
	.align	16
	.zero		1024


//--------------------- .nv.constant0._Z5DAXPYidPdS_ --------------------------
	.section	.nv.constant0._Z5DAXPYidPdS_,"a",@progbits
	.sectionflags	@""
	.align	4
.nv.constant0._Z5DAXPYidPdS_:
	.zero		928


//--------------------- .nv.constant0._Z9LAPLACIANiddPdS_ --------------------------
	.section	.nv.constant0._Z9LAPLACIANiddPdS_,"a",@progbits
	.sectionflags	@""
	.align	4
.nv.constant0._Z9LAPLACIANiddPdS_:
	.zero		936


//--------------------- .nv.constant0._Z20EVALUATE_ERROR_BLOCKiPdS_S_ --------------------------
	.section	.nv.constant0._Z20EVALUATE_ERROR_BLOCKiPdS_S_,"a",@progbits
	.sectionflags	@""
	.align	4
.nv.constant0._Z20EVALUATE_ERROR_BLOCKiPdS_S_:
	.zero		928


//--------------------- .nv.constant0._Z10INITIALIZEiddPdS_S_S_ --------------------------
	.section	.nv.constant0._Z10INITIALIZEiddPdS_S_S_,"a",@progbits
	.sectionflags	@""
	.align	4
.nv.constant0._Z10INITIALIZEiddPdS_S_S_:
	.zero		952


//--------------------- SYMBOLS --------------------------

	.type		.nv.reservedSmem.offset0,@object
	.size		.nv.reservedSmem.offset0,0x4
	.type		.nv.reservedSmem.cap,@object
	.size		.nv.reservedSmem.cap,0x4
